	.target	sm_90a

	.elftype	@"ET_EXEC"


//--------------------- .note.nv.tkinfo           --------------------------
	.section	.note.nv.tkinfo,"",@"SHT_NOTE"
	.sectionflags	@"SHF_NOTE_NV_TKINFO"
	.tkinfo
        /*0018*/ 	.word	0x00000002
        /*0030*/ 	.string	""
        /*0030*/ 	.string	"ptxas"
        /*0030*/ 	.string	"Cuda compilation tools, release 13.0, V13.0.88"
        /*0030*/ 	.string	"Build cuda_13.0.r13.0/compiler.36424714_0"
        /*0030*/ 	.string	"-arch sm_90a -m 64 "



//--------------------- .note.nv.cuinfo           --------------------------
	.section	.note.nv.cuinfo,"",@"SHT_NOTE"
	.sectionflags	@"SHF_NOTE_NV_CUINFO"
        /*0018*/ 	.short	0x0002
        /*001a*/ 	.short	0x005a
        /*001c*/ 	.short	0x0082
	.zero		2


//--------------------- .nv.info                  --------------------------
	.section	.nv.info,"",@"SHT_CUDA_INFO"
	.align	4


	//----- nvinfo : EIATTR_REGCOUNT
	.align		4
        /*0000*/ 	.byte	0x04, 0x2f
        /*0002*/ 	.short	(.L_15 - .L_14)
	.align		4
.L_14:
        /*0004*/ 	.word	index@(_ZN7cutlass13device_kernelINS_4gemm6kernel13GemmUniversalIN4cute5tupleIJiiiiEEENS1_10collective13CollectiveMmaINS1_34MainloopSm90TmaGmmaWarpSpecializedILi5ENS5_IJNS4_1CILi1EEESB_SB_EEENS1_35KernelTmaWarpSpecializedCooperativeEEENS5_IJNSA_ILi128EEENSA_ILi256EEENSA_ILi64EEEEEENS_10bfloat16_tENS5_IJlSB_lEEESJ_SK_NS4_8TiledMMAINS4_8MMA_AtomIJNS4_4SM904GMMA28MMA_64x256x16_F32BF16BF16_SSILNSO_5MajorE0ELSQ_0ELNSO_7ScaleInE1ELSR_1EEEEEENS4_6LayoutINS5_IJNSA_ILi2EEESB_SB_EEENS5_IJSB_NSA_ILi0EEESX_EEEEENS5_IJNS4_10UnderscoreES10_S10_EEEEENS4_13SM90_TMA_LOADENS4_14ComposedLayoutINS4_7SwizzleILi3ELi4ELi3EEENS4_18smem_ptr_flag_bitsILi16EEENSU_INS5_IJNSA_ILi8EEESH_EEENS5_IJSH_SB_EEEEEEEvNS4_8identityES13_S1D_vS1E_EENS_8epilogue10collective6detail29Sm90TmaWarpSpecializedAdapterINS1H_15DefaultEpilogueISJ_SK_SK_NS1G_6thread17LinearCombinationISJ_Li1EffLNS1L_9ScaleType4KindE0ELNS_15FloatRoundStyleE2ESJ_EENS1_15EpilogueDefaultEEEEEvvEEEEvNT_6ParamsE)
        /*0008*/ 	.word	0x000000a8


	//----- nvinfo : EIATTR_FRAME_SIZE
	.align		4
.L_15:
        /*000c*/ 	.byte	0x04, 0x11
        /*000e*/ 	.short	(.L_17 - .L_16)
	.align		4
.L_16:
        /*0010*/ 	.word	index@(_ZN7cutlass13device_kernelINS_4gemm6kernel13GemmUniversalIN4cute5tupleIJiiiiEEENS1_10collective13CollectiveMmaINS1_34MainloopSm90TmaGmmaWarpSpecializedILi5ENS5_IJNS4_1CILi1EEESB_SB_EEENS1_35KernelTmaWarpSpecializedCooperativeEEENS5_IJNSA_ILi128EEENSA_ILi256EEENSA_ILi64EEEEEENS_10bfloat16_tENS5_IJlSB_lEEESJ_SK_NS4_8TiledMMAINS4_8MMA_AtomIJNS4_4SM904GMMA28MMA_64x256x16_F32BF16BF16_SSILNSO_5MajorE0ELSQ_0ELNSO_7ScaleInE1ELSR_1EEEEEENS4_6LayoutINS5_IJNSA_ILi2EEESB_SB_EEENS5_IJSB_NSA_ILi0EEESX_EEEEENS5_IJNS4_10UnderscoreES10_S10_EEEEENS4_13SM90_TMA_LOADENS4_14ComposedLayoutINS4_7SwizzleILi3ELi4ELi3EEENS4_18smem_ptr_flag_bitsILi16EEENSU_INS5_IJNSA_ILi8EEESH_EEENS5_IJSH_SB_EEEEEEEvNS4_8identityES13_S1D_vS1E_EENS_8epilogue10collective6detail29Sm90TmaWarpSpecializedAdapterINS1H_15DefaultEpilogueISJ_SK_SK_NS1G_6thread17LinearCombinationISJ_Li1EffLNS1L_9ScaleType4KindE0ELNS_15FloatRoundStyleE2ESJ_EENS1_15EpilogueDefaultEEEEEvvEEEEvNT_6ParamsE)
        /*0014*/ 	.word	0x00000000


	//----- nvinfo : EIATTR_MIN_STACK_SIZE
	.align		4
.L_17:
        /*0018*/ 	.byte	0x04, 0x12
        /*001a*/ 	.short	(.L_19 - .L_18)
	.align		4
.L_18:
        /*001c*/ 	.word	index@(_ZN7cutlass13device_kernelINS_4gemm6kernel13GemmUniversalIN4cute5tupleIJiiiiEEENS1_10collective13CollectiveMmaINS1_34MainloopSm90TmaGmmaWarpSpecializedILi5ENS5_IJNS4_1CILi1EEESB_SB_EEENS1_35KernelTmaWarpSpecializedCooperativeEEENS5_IJNSA_ILi128EEENSA_ILi256EEENSA_ILi64EEEEEENS_10bfloat16_tENS5_IJlSB_lEEESJ_SK_NS4_8TiledMMAINS4_8MMA_AtomIJNS4_4SM904GMMA28MMA_64x256x16_F32BF16BF16_SSILNSO_5MajorE0ELSQ_0ELNSO_7ScaleInE1ELSR_1EEEEEENS4_6LayoutINS5_IJNSA_ILi2EEESB_SB_EEENS5_IJSB_NSA_ILi0EEESX_EEEEENS5_IJNS4_10UnderscoreES10_S10_EEEEENS4_13SM90_TMA_LOADENS4_14ComposedLayoutINS4_7SwizzleILi3ELi4ELi3EEENS4_18smem_ptr_flag_bitsILi16EEENSU_INS5_IJNSA_ILi8EEESH_EEENS5_IJSH_SB_EEEEEEEvNS4_8identityES13_S1D_vS1E_EENS_8epilogue10collective6detail29Sm90TmaWarpSpecializedAdapterINS1H_15DefaultEpilogueISJ_SK_SK_NS1G_6thread17LinearCombinationISJ_Li1EffLNS1L_9ScaleType4KindE0ELNS_15FloatRoundStyleE2ESJ_EENS1_15EpilogueDefaultEEEEEvvEEEEvNT_6ParamsE)
        /*0020*/ 	.word	0x00000000
.L_19:


//--------------------- .nv.compat                --------------------------
	.section	.nv.compat,"",@"SHT_CUDA_COMPAT_INFO"
	.align	4
        /*0000*/ 	.byte	0x02, 0x09, 0x01, 0x00, 0x02, 0x02, 0x04, 0x00, 0x02, 0x05, 0x05, 0x00, 0x03, 0x07, 0x01, 0x01
        /*0010*/ 	.byte	0x02, 0x03, 0x01, 0x00, 0x02, 0x06, 0x01, 0x00, 0x04, 0x0b, 0x08, 0x00, 0x00, 0x00, 0x00, 0x00
        /*0020*/ 	.byte	0x00, 0x00, 0x00, 0x00


//--------------------- .nv.info._ZN7cutlass13device_kernelINS_4gemm6kernel13GemmUniversalIN4cute5tupleIJiiiiEEENS1_10collective13CollectiveMmaINS1_34MainloopSm90TmaGmmaWarpSpecializedILi5ENS5_IJNS4_1CILi1EEESB_SB_EEENS1_35KernelTmaWarpSpecializedCooperativeEEENS5_IJNSA_ILi128EEENSA_ILi256EEENSA_ILi64EEEEEENS_10bfloat16_tENS5_IJlSB_lEEESJ_SK_NS4_8TiledMMAINS4_8MMA_AtomIJNS4_4SM904GMMA28MMA_64x256x16_F32BF16BF16_SSILNSO_5MajorE0ELSQ_0ELNSO_7ScaleInE1ELSR_1EEEEEENS4_6LayoutINS5_IJNSA_ILi2EEESB_SB_EEENS5_IJSB_NSA_ILi0EEESX_EEEEENS5_IJNS4_10UnderscoreES10_S10_EEEEENS4_13SM90_TMA_LOADENS4_14ComposedLayoutINS4_7SwizzleILi3ELi4ELi3EEENS4_18smem_ptr_flag_bitsILi16EEENSU_INS5_IJNSA_ILi8EEESH_EEENS5_IJSH_SB_EEEEEEEvNS4_8identityES13_S1D_vS1E_EENS_8epilogue10collective6detail29Sm90TmaWarpSpecializedAdapterINS1H_15DefaultEpilogueISJ_SK_SK_NS1G_6thread17LinearCombinationISJ_Li1EffLNS1L_9ScaleType4KindE0ELNS_15FloatRoundStyleE2ESJ_EENS1_15EpilogueDefaultEEEEEvvEEEEvNT_6ParamsE --------------------------
	.section	.nv.info._ZN7cutlass13device_kernelINS_4gemm6kernel13GemmUniversalIN4cute5tupleIJiiiiEEENS1_10collective13CollectiveMmaINS1_34MainloopSm90TmaGmmaWarpSpecializedILi5ENS5_IJNS4_1CILi1EEESB_SB_EEENS1_35KernelTmaWarpSpecializedCooperativeEEENS5_IJNSA_ILi128EEENSA_ILi256EEENSA_ILi64EEEEEENS_10bfloat16_tENS5_IJlSB_lEEESJ_SK_NS4_8TiledMMAINS4_8MMA_AtomIJNS4_4SM904GMMA28MMA_64x256x16_F32BF16BF16_SSILNSO_5MajorE0ELSQ_0ELNSO_7ScaleInE1ELSR_1EEEEEENS4_6LayoutINS5_IJNSA_ILi2EEESB_SB_EEENS5_IJSB_NSA_ILi0EEESX_EEEEENS5_IJNS4_10UnderscoreES10_S10_EEEEENS4_13SM90_TMA_LOADENS4_14ComposedLayoutINS4_7SwizzleILi3ELi4ELi3EEENS4_18smem_ptr_flag_bitsILi16EEENSU_INS5_IJNSA_ILi8EEESH_EEENS5_IJSH_SB_EEEEEEEvNS4_8identityES13_S1D_vS1E_EENS_8epilogue10collective6detail29Sm90TmaWarpSpecializedAdapterINS1H_15DefaultEpilogueISJ_SK_SK_NS1G_6thread17LinearCombinationISJ_Li1EffLNS1L_9ScaleType4KindE0ELNS_15FloatRoundStyleE2ESJ_EENS1_15EpilogueDefaultEEEEEvvEEEEvNT_6ParamsE,"",@"SHT_CUDA_INFO"
	.sectionflags	@""
	.align	4


	//----- nvinfo : EIATTR_CUDA_API_VERSION
	.align		4
        /*0000*/ 	.byte	0x04, 0x37
        /*0002*/ 	.short	(.L_21 - .L_20)
.L_20:
        /*0004*/ 	.word	0x00000082


	//----- nvinfo : EIATTR_KPARAM_INFO
	.align		4
.L_21:
        /*0008*/ 	.byte	0x04, 0x17
        /*000a*/ 	.short	(.L_23 - .L_22)
.L_22:
        /*000c*/ 	.word	0x00000000
        /*0010*/ 	.short	0x0000
        /*0012*/ 	.short	0x0070
        /*0014*/ 	.byte	0x00, 0xf0, 0x01, 0x10


	//----- nvinfo : EIATTR_SPARSE_MMA_MASK
	.align		4
.L_23:
        /*0018*/ 	.byte	0x03, 0x50
        /*001a*/ 	.short	0x0000


	//----- nvinfo : EIATTR_MAXREG_COUNT
	.align		4
        /*001c*/ 	.byte	0x03, 0x1b
        /*001e*/ 	.short	0x00a8


	//----- nvinfo : EIATTR_NUM_BARRIERS
	.align		4
        /*0020*/ 	.byte	0x02, 0x4c
        /*0022*/ 	.byte	0x01
	.zero		1


	//----- nvinfo : EIATTR_EXTERNS
	.align		4
        /*0024*/ 	.byte	0x04, 0x0f
        /*0026*/ 	.short	(.L_25 - .L_24)


	//   ....[0]....
	.align		4
.L_24:
        /*0028*/ 	.word	index@(__assertfail)


	//----- nvinfo : EIATTR_MERCURY_ISA_VERSION
	.align		4
.L_25:
        /*002c*/ 	.byte	0x03, 0x5f
        /*002e*/ 	.short	0x0101


	//----- nvinfo : EIATTR_INT_WARP_WIDE_INSTR_OFFSETS
	.align		4
        /*0030*/ 	.byte	0x04, 0x31
        /*0032*/ 	.short	(.L_27 - .L_26)


	//   ....[0]....
.L_26:
        /*0034*/ 	.word	0x000003d0


	//   ....[1]....
        /*0038*/ 	.word	0x00000400


	//   ....[2]....
        /*003c*/ 	.word	0x000004e0


	//----- nvinfo : EIATTR_COOP_GROUP_MASK_REGIDS
	.align		4
.L_27:
        /*0040*/ 	.byte	0x04, 0x29
        /*0042*/ 	.short	(.L_29 - .L_28)


	//   ....[0]....
.L_28:
        /*0044*/ 	.word	0xffffffff


	//   ....[1]....
        /*0048*/ 	.word	0xffffffff


	//   ....[2]....
        /*004c*/ 	.word	0xffffffff


	//   ....[3]....
        /*0050*/ 	.word	0xffffffff


	//   ....[4]....
        /*0054*/ 	.word	0xffffffff


	//----- nvinfo : EIATTR_COOP_GROUP_INSTR_OFFSETS
	.align		4
.L_29:
        /*0058*/ 	.byte	0x04, 0x28
        /*005a*/ 	.short	(.L_31 - .L_30)


	//   ....[0]....
.L_30:
        /*005c*/ 	.word	0x00000060


	//   ....[1]....
        /*0060*/ 	.word	0x00000070


	//   ....[2]....
        /*0064*/ 	.word	0x00000130


	//   ....[3]....
        /*0068*/ 	.word	0x000002e0


	//   ....[4]....
        /*006c*/ 	.word	0x00000f90


	//----- nvinfo : EIATTR_REG_RECONFIG
	.align		4
.L_31:
        /*0070*/ 	.byte	0x01, 0x54
	.zero		2


	//----- nvinfo : EIATTR_SYSCALL_OFFSETS
	.align		4
        /*0074*/ 	.byte	0x04, 0x46
        /*0076*/ 	.short	(.L_33 - .L_32)


	//   ....[0]....
.L_32:
        /*0078*/ 	.word	0x00001150


	//----- nvinfo : EIATTR_MBARRIER_INSTR_OFFSETS
	.align		4
.L_33:
        /*007c*/ 	.byte	0x04, 0x39
        /*007e*/ 	.short	(.L_35 - .L_34)


	//   ....[0]....
.L_34:
        /*0080*/ 	.word	0x00000230
        /*0084*/ 	.word	0x000000ff
        /*0088*/ 	.word	0x00000000
        /*008c*/ 	.short	0x0100
        /*008e*/ 	.byte	0x08
	.zero		1


	//   ....[1]....
        /*0090*/ 	.word	0x00000240
        /*0094*/ 	.word	0x000000ff
        /*0098*/ 	.word	0x00000028
        /*009c*/ 	.short	0x0100
        /*009e*/ 	.byte	0x08
	.zero		1


	//   ....[2]....
        /*00a0*/ 	.word	0x00000250
        /*00a4*/ 	.word	0x000000ff
        /*00a8*/ 	.word	0x00000008
        /*00ac*/ 	.short	0x0100
        /*00ae*/ 	.byte	0x08
	.zero		1


	//   ....[3]....
        /*00b0*/ 	.word	0x00000260
        /*00b4*/ 	.word	0x000000ff
        /*00b8*/ 	.word	0x00000030
        /*00bc*/ 	.short	0x0100
        /*00be*/ 	.byte	0x08
	.zero		1


	//   ....[4]....
        /*00c0*/ 	.word	0x00000270
        /*00c4*/ 	.word	0x000000ff
        /*00c8*/ 	.word	0x00000010
        /*00cc*/ 	.short	0x0100
        /*00ce*/ 	.byte	0x08
	.zero		1


	//   ....[5]....
        /*00d0*/ 	.word	0x00000280
        /*00d4*/ 	.word	0x000000ff
        /*00d8*/ 	.word	0x00000038
        /*00dc*/ 	.short	0x0100
        /*00de*/ 	.byte	0x08
	.zero		1


	//   ....[6]....
        /*00e0*/ 	.word	0x00000290
        /*00e4*/ 	.word	0x000000ff
        /*00e8*/ 	.word	0x00000018
        /*00ec*/ 	.short	0x0100
        /*00ee*/ 	.byte	0x08
	.zero		1


	//   ....[7]....
        /*00f0*/ 	.word	0x000002a0
        /*00f4*/ 	.word	0x000000ff
        /*00f8*/ 	.word	0x00000040
        /*00fc*/ 	.short	0x0100
        /*00fe*/ 	.byte	0x08
	.zero		1


	//   ....[8]....
        /*0100*/ 	.word	0x000002b0
        /*0104*/ 	.word	0x000000ff
        /*0108*/ 	.word	0x00000020
        /*010c*/ 	.short	0x0100
        /*010e*/ 	.byte	0x08
	.zero		1


	//   ....[9]....
        /*0110*/ 	.word	0x000002c0
        /*0114*/ 	.word	0x000000ff
        /*0118*/ 	.word	0x00000048
        /*011c*/ 	.short	0x0100
        /*011e*/ 	.byte	0x08
	.zero		1


	//   ....[10]....
        /*0120*/ 	.word	0x00000550
        /*0124*/ 	.word	0x000000ff
        /*0128*/ 	.word	0x00000060
        /*012c*/ 	.short	0x0100
        /*012e*/ 	.byte	0x06
	.zero		1


	//   ....[11]....
        /*0130*/ 	.word	0x000005b0
        /*0134*/ 	.word	0x000000ff
        /*0138*/ 	.word	0x00000068
        /*013c*/ 	.short	0x0100
        /*013e*/ 	.byte	0x06
	.zero		1


	//   ....[12]....
        /*0140*/ 	.word	0x000011d0
        /*0144*/ 	.word	0x00000003
        /*0148*/ 	.word	0x00000000
        /*014c*/ 	.short	0x010a
        /*014e*/ 	.byte	0x3f
	.zero		1


	//   ....[13]....
        /*0150*/ 	.word	0x00001210
        /*0154*/ 	.word	0x00000003
        /*0158*/ 	.word	0x00000000
        /*015c*/ 	.short	0x010a
        /*015e*/ 	.byte	0x3f
	.zero		1


	//   ....[14]....
        /*0160*/ 	.word	0x000015e0
        /*0164*/ 	.word	0x000000ff
        /*0168*/ 	.word	0x00000000
        /*016c*/ 	.short	0x010a
        /*016e*/ 	.byte	0x08
	.zero		1


	//   ....[15]....
        /*0170*/ 	.word	0x00001620
        /*0174*/ 	.word	0x000000ff
        /*0178*/ 	.word	0x00000000
        /*017c*/ 	.short	0x010a
        /*017e*/ 	.byte	0x08
	.zero		1


	//   ....[16]....
        /*0180*/ 	.word	0x000018b0
        /*0184*/ 	.word	0x000000ff
        /*0188*/ 	.word	0x00000000
        /*018c*/ 	.short	0x0101
        /*018e*/ 	.byte	0x08
	.zero		1


	//   ....[17]....
        /*0190*/ 	.word	0x00001ab0
        /*0194*/ 	.word	0x000000ff
        /*0198*/ 	.word	0x00000000
        /*019c*/ 	.short	0x0101
        /*019e*/ 	.byte	0x06
	.zero		1


	//   ....[18]....
        /*01a0*/ 	.word	0x0000a920
        /*01a4*/ 	.word	0x0000000e
        /*01a8*/ 	.word	0x00000028
        /*01ac*/ 	.short	0x010a
        /*01ae*/ 	.byte	0x3f
	.zero		1


	//   ....[19]....
        /*01b0*/ 	.word	0x0000aca0
        /*01b4*/ 	.word	0x00000006
        /*01b8*/ 	.word	0x00000068
        /*01bc*/ 	.short	0x0101
        /*01be*/ 	.byte	0x3f
	.zero		1


	//   ....[20]....
        /*01c0*/ 	.word	0x0000b3d0
        /*01c4*/ 	.word	0x00000007
        /*01c8*/ 	.word	0x00000000
        /*01cc*/ 	.short	0x010a
        /*01ce*/ 	.byte	0x3f
	.zero		1


	//   ....[21]....
        /*01d0*/ 	.word	0x0000b450
        /*01d4*/ 	.word	0x00000009
        /*01d8*/ 	.word	0x00000000
        /*01dc*/ 	.short	0x010a
        /*01de*/ 	.byte	0x3f
	.zero		1


	//   ....[22]....
        /*01e0*/ 	.word	0x0000b4e0
        /*01e4*/ 	.word	0x00000006
        /*01e8*/ 	.word	0x00000000
        /*01ec*/ 	.short	0x010a
        /*01ee*/ 	.byte	0x3f
	.zero		1


	//   ....[23]....
        /*01f0*/ 	.word	0x0000b570
        /*01f4*/ 	.word	0x00000009
        /*01f8*/ 	.word	0x00000000
        /*01fc*/ 	.short	0x010a
        /*01fe*/ 	.byte	0x3f
	.zero		1


	//   ....[24]....
        /*0200*/ 	.word	0x0000b600
        /*0204*/ 	.word	0x00000003
        /*0208*/ 	.word	0x00000000
        /*020c*/ 	.short	0x010a
        /*020e*/ 	.byte	0x3f
	.zero		1


	//   ....[25]....
        /*0210*/ 	.word	0x0000b660
        /*0214*/ 	.word	0x00000003
        /*0218*/ 	.word	0x00000000
        /*021c*/ 	.short	0x010a
        /*021e*/ 	.byte	0x3f
	.zero		1


	//   ....[26]....
        /*0220*/ 	.word	0x0000b6c0
        /*0224*/ 	.word	0x00000004
        /*0228*/ 	.word	0x00000000
        /*022c*/ 	.short	0x010a
        /*022e*/ 	.byte	0x3f
	.zero		1


	//   ....[27]....
        /*0230*/ 	.word	0x0000b790
        /*0234*/ 	.word	0x0000000e
        /*0238*/ 	.word	0x00000028
        /*023c*/ 	.short	0x010a
        /*023e*/ 	.byte	0x3f
	.zero		1


	//   ....[28]....
        /*0240*/ 	.word	0x0000b860
        /*0244*/ 	.word	0x00000007
        /*0248*/ 	.word	0x00000000
        /*024c*/ 	.short	0x010a
        /*024e*/ 	.byte	0x3f
	.zero		1


	//   ....[29]....
        /*0250*/ 	.word	0x0000b8b0
        /*0254*/ 	.word	0x00000009
        /*0258*/ 	.word	0x00000000
        /*025c*/ 	.short	0x010a
        /*025e*/ 	.byte	0x3f
	.zero		1


	//   ....[30]....
        /*0260*/ 	.word	0x0000b900
        /*0264*/ 	.word	0x00000006
        /*0268*/ 	.word	0x00000000
        /*026c*/ 	.short	0x010a
        /*026e*/ 	.byte	0x3f
	.zero		1


	//   ....[31]....
        /*0270*/ 	.word	0x0000b950
        /*0274*/ 	.word	0x00000009
        /*0278*/ 	.word	0x00000000
        /*027c*/ 	.short	0x010a
        /*027e*/ 	.byte	0x3f
	.zero		1


	//----- nvinfo : EIATTR_NUM_MBARRIERS
	.align		4
.L_35:
        /*0280*/ 	.byte	0x03, 0x38
        /*0282*/ 	.short	0x000c


	//----- nvinfo : EIATTR_EXIT_INSTR_OFFSETS
	.align		4
        /*0284*/ 	.byte	0x04, 0x1c
        /*0286*/ 	.short	(.L_37 - .L_36)


	//   ....[0]....
.L_36:
        /*0288*/ 	.word	0x00000600


	//   ....[1]....
        /*028c*/ 	.word	0x00000ec0


	//   ....[2]....
        /*0290*/ 	.word	0x00009f90


	//   ....[3]....
        /*0294*/ 	.word	0x0000a5c0


	//   ....[4]....
        /*0298*/ 	.word	0x0000b650


	//----- nvinfo : EIATTR_MAX_THREADS
	.align		4
.L_37:
        /*029c*/ 	.byte	0x04, 0x05
        /*029e*/ 	.short	(.L_39 - .L_38)
.L_38:
        /*02a0*/ 	.word	0x00000180
        /*02a4*/ 	.word	0x00000001
        /*02a8*/ 	.word	0x00000001


	//----- nvinfo : EIATTR_CRS_STACK_SIZE
	.align		4
.L_39:
        /*02ac*/ 	.byte	0x04, 0x1e
        /*02ae*/ 	.short	(.L_41 - .L_40)
.L_40:
        /*02b0*/ 	.word	0x00000000


	//----- nvinfo : EIATTR_CBANK_PARAM_SIZE
	.align		4
.L_41:
        /*02b4*/ 	.byte	0x03, 0x19
        /*02b6*/ 	.short	0x0470


	//----- nvinfo : EIATTR_PARAM_CBANK
	.align		4
        /*02b8*/ 	.byte	0x04, 0x0a
        /*02ba*/ 	.short	(.L_43 - .L_42)
	.align		4
.L_42:
        /*02bc*/ 	.word	index@(.nv.constant0._ZN7cutlass13device_kernelINS_4gemm6kernel13GemmUniversalIN4cute5tupleIJiiiiEEENS1_10collective13CollectiveMmaINS1_34MainloopSm90TmaGmmaWarpSpecializedILi5ENS5_IJNS4_1CILi1EEESB_SB_EEENS1_35KernelTmaWarpSpecializedCooperativeEEENS5_IJNSA_ILi128EEENSA_ILi256EEENSA_ILi64EEEEEENS_10bfloat16_tENS5_IJlSB_lEEESJ_SK_NS4_8TiledMMAINS4_8MMA_AtomIJNS4_4SM904GMMA28MMA_64x256x16_F32BF16BF16_SSILNSO_5MajorE0ELSQ_0ELNSO_7ScaleInE1ELSR_1EEEEEENS4_6LayoutINS5_IJNSA_ILi2EEESB_SB_EEENS5_IJSB_NSA_ILi0EEESX_EEEEENS5_IJNS4_10UnderscoreES10_S10_EEEEENS4_13SM90_TMA_LOADENS4_14ComposedLayoutINS4_7SwizzleILi3ELi4ELi3EEENS4_18smem_ptr_flag_bitsILi16EEENSU_INS5_IJNSA_ILi8EEESH_EEENS5_IJSH_SB_EEEEEEEvNS4_8identityES13_S1D_vS1E_EENS_8epilogue10collective6detail29Sm90TmaWarpSpecializedAdapterINS1H_15DefaultEpilogueISJ_SK_SK_NS1G_6thread17LinearCombinationISJ_Li1EffLNS1L_9ScaleType4KindE0ELNS_15FloatRoundStyleE2ESJ_EENS1_15EpilogueDefaultEEEEEvvEEEEvNT_6ParamsE)
        /*02c0*/ 	.short	0x0210
        /*02c2*/ 	.short	0x0470


	//----- nvinfo : EIATTR_SW_WAR
	.align		4
.L_43:
        /*02c4*/ 	.byte	0x04, 0x36
        /*02c6*/ 	.short	(.L_45 - .L_44)
.L_44:
        /*02c8*/ 	.word	0x00000008
.L_45:


//--------------------- .nv.callgraph             --------------------------
	.section	.nv.callgraph,"",@"SHT_CUDA_CALLGRAPH"
	.align	4
	.sectionentsize	8
	.align		4
        /*0000*/ 	.word	0x00000000
	.align		4
        /*0004*/ 	.word	0xffffffff
	.align		4
        /*0008*/ 	.word	index@(_ZN7cutlass13device_kernelINS_4gemm6kernel13GemmUniversalIN4cute5tupleIJiiiiEEENS1_10collective13CollectiveMmaINS1_34MainloopSm90TmaGmmaWarpSpecializedILi5ENS5_IJNS4_1CILi1EEESB_SB_EEENS1_35KernelTmaWarpSpecializedCooperativeEEENS5_IJNSA_ILi128EEENSA_ILi256EEENSA_ILi64EEEEEENS_10bfloat16_tENS5_IJlSB_lEEESJ_SK_NS4_8TiledMMAINS4_8MMA_AtomIJNS4_4SM904GMMA28MMA_64x256x16_F32BF16BF16_SSILNSO_5MajorE0ELSQ_0ELNSO_7ScaleInE1ELSR_1EEEEEENS4_6LayoutINS5_IJNSA_ILi2EEESB_SB_EEENS5_IJSB_NSA_ILi0EEESX_EEEEENS5_IJNS4_10UnderscoreES10_S10_EEEEENS4_13SM90_TMA_LOADENS4_14ComposedLayoutINS4_7SwizzleILi3ELi4ELi3EEENS4_18smem_ptr_flag_bitsILi16EEENSU_INS5_IJNSA_ILi8EEESH_EEENS5_IJSH_SB_EEEEEEEvNS4_8identityES13_S1D_vS1E_EENS_8epilogue10collective6detail29Sm90TmaWarpSpecializedAdapterINS1H_15DefaultEpilogueISJ_SK_SK_NS1G_6thread17LinearCombinationISJ_Li1EffLNS1L_9ScaleType4KindE0ELNS_15FloatRoundStyleE2ESJ_EENS1_15EpilogueDefaultEEEEEvvEEEEvNT_6ParamsE)
	.align		4
        /*000c*/ 	.word	index@(__assertfail)
	.align		4
        /*0010*/ 	.word	0x00000000
	.align		4
        /*0014*/ 	.word	0xfffffffe
	.align		4
        /*0018*/ 	.word	0x00000000
	.align		4
        /*001c*/ 	.word	0xfffffffd
	.align		4
        /*0020*/ 	.word	0x00000000
	.align		4
        /*0024*/ 	.word	0xfffffffc


//--------------------- .nv.constant4             --------------------------
	.section	.nv.constant4,"a",@progbits
	.align	8
	.align		8
.nv.constant4:
        /*0000*/ 	.dword	__assertfail
	.align		8
        /*0008*/ 	.dword	__unnamed_1
	.align		8
        /*0010*/ 	.dword	_ZN39_INTERNAL_35235173_4_k_cu_53b9be5a_31244cuda3std3__45__cpo5beginE
	.align		8
        /*0018*/ 	.dword	_ZN39_INTERNAL_35235173_4_k_cu_53b9be5a_31244cuda3std3__45__cpo3endE
	.align		8
        /*0020*/ 	.dword	_ZN39_INTERNAL_35235173_4_k_cu_53b9be5a_31244cuda3std3__45__cpo6cbeginE
	.align		8
        /*0028*/ 	.dword	_ZN39_INTERNAL_35235173_4_k_cu_53b9be5a_31244cuda3std3__45__cpo4cendE
	.align		8
        /*0030*/ 	.dword	_ZN39_INTERNAL_35235173_4_k_cu_53b9be5a_31244cuda3std3__441_GLOBAL__N__35235173_4_k_cu_53b9be5a_31246ignoreE
	.align		8
        /*0038*/ 	.dword	_ZN39_INTERNAL_35235173_4_k_cu_53b9be5a_31244cuda3std3__419piecewise_constructE
	.align		8
        /*0040*/ 	.dword	_ZN39_INTERNAL_35235173_4_k_cu_53b9be5a_31244cuda3std3__48in_placeE
	.align		8
        /*0048*/ 	.dword	_ZN39_INTERNAL_35235173_4_k_cu_53b9be5a_31244cuda3std6ranges3__45__cpo4swapE
	.align		8
        /*0050*/ 	.dword	_ZN39_INTERNAL_35235173_4_k_cu_53b9be5a_31244cuda3std6ranges3__45__cpo9iter_moveE
	.align		8
        /*0058*/ 	.dword	_ZN39_INTERNAL_35235173_4_k_cu_53b9be5a_31244cute7productE
	.align		8
        /*0060*/ 	.dword	_ZN39_INTERNAL_35235173_4_k_cu_53b9be5a_31244cute1_E
	.align		8
        /*0068*/ 	.dword	$str$22
	.align		8
        /*0070*/ 	.dword	$str$23


//--------------------- .text._ZN7cutlass13device_kernelINS_4gemm6kernel13GemmUniversalIN4cute5tupleIJiiiiEEENS1_10collective13CollectiveMmaINS1_34MainloopSm90TmaGmmaWarpSpecializedILi5ENS5_IJNS4_1CILi1EEESB_SB_EEENS1_35KernelTmaWarpSpecializedCooperativeEEENS5_IJNSA_ILi128EEENSA_ILi256EEENSA_ILi64EEEEEENS_10bfloat16_tENS5_IJlSB_lEEESJ_SK_NS4_8TiledMMAINS4_8MMA_AtomIJNS4_4SM904GMMA28MMA_64x256x16_F32BF16BF16_SSILNSO_5MajorE0ELSQ_0ELNSO_7ScaleInE1ELSR_1EEEEEENS4_6LayoutINS5_IJNSA_ILi2EEESB_SB_EEENS5_IJSB_NSA_ILi0EEESX_EEEEENS5_IJNS4_10UnderscoreES10_S10_EEEEENS4_13SM90_TMA_LOADENS4_14ComposedLayoutINS4_7SwizzleILi3ELi4ELi3EEENS4_18smem_ptr_flag_bitsILi16EEENSU_INS5_IJNSA_ILi8EEESH_EEENS5_IJSH_SB_EEEEEEEvNS4_8identityES13_S1D_vS1E_EENS_8epilogue10collective6detail29Sm90TmaWarpSpecializedAdapterINS1H_15DefaultEpilogueISJ_SK_SK_NS1G_6thread17LinearCombinationISJ_Li1EffLNS1L_9ScaleType4KindE0ELNS_15FloatRoundStyleE2ESJ_EENS1_15EpilogueDefaultEEEEEvvEEEEvNT_6ParamsE --------------------------
	.section	.text._ZN7cutlass13device_kernelINS_4gemm6kernel13GemmUniversalIN4cute5tupleIJiiiiEEENS1_10collective13CollectiveMmaINS1_34MainloopSm90TmaGmmaWarpSpecializedILi5ENS5_IJNS4_1CILi1EEESB_SB_EEENS1_35KernelTmaWarpSpecializedCooperativeEEENS5_IJNSA_ILi128EEENSA_ILi256EEENSA_ILi64EEEEEENS_10bfloat16_tENS5_IJlSB_lEEESJ_SK_NS4_8TiledMMAINS4_8MMA_AtomIJNS4_4SM904GMMA28MMA_64x256x16_F32BF16BF16_SSILNSO_5MajorE0ELSQ_0ELNSO_7ScaleInE1ELSR_1EEEEEENS4_6LayoutINS5_IJNSA_ILi2EEESB_SB_EEENS5_IJSB_NSA_ILi0EEESX_EEEEENS5_IJNS4_10UnderscoreES10_S10_EEEEENS4_13SM90_TMA_LOADENS4_14ComposedLayoutINS4_7SwizzleILi3ELi4ELi3EEENS4_18smem_ptr_flag_bitsILi16EEENSU_INS5_IJNSA_ILi8EEESH_EEENS5_IJSH_SB_EEEEEEEvNS4_8identityES13_S1D_vS1E_EENS_8epilogue10collective6detail29Sm90TmaWarpSpecializedAdapterINS1H_15DefaultEpilogueISJ_SK_SK_NS1G_6thread17LinearCombinationISJ_Li1EffLNS1L_9ScaleType4KindE0ELNS_15FloatRoundStyleE2ESJ_EENS1_15EpilogueDefaultEEEEEvvEEEEvNT_6ParamsE,"ax",@progbits
	.align	128
.text._ZN7cutlass13device_kernelINS_4gemm6kernel13GemmUniversalIN4cute5tupleIJiiiiEEENS1_10collective13CollectiveMmaINS1_34MainloopSm90TmaGmmaWarpSpecializedILi5ENS5_IJNS4_1CILi1EEESB_SB_EEENS1_35KernelTmaWarpSpecializedCooperativeEEENS5_IJNSA_ILi128EEENSA_ILi256EEENSA_ILi64EEEEEENS_10bfloat16_tENS5_IJlSB_lEEESJ_SK_NS4_8TiledMMAINS4_8MMA_AtomIJNS4_4SM904GMMA28MMA_64x256x16_F32BF16BF16_SSILNSO_5MajorE0ELSQ_0ELNSO_7ScaleInE1ELSR_1EEEEEENS4_6LayoutINS5_IJNSA_ILi2EEESB_SB_EEENS5_IJSB_NSA_ILi0EEESX_EEEEENS5_IJNS4_10UnderscoreES10_S10_EEEEENS4_13SM90_TMA_LOADENS4_14ComposedLayoutINS4_7SwizzleILi3ELi4ELi3EEENS4_18smem_ptr_flag_bitsILi16EEENSU_INS5_IJNSA_ILi8EEESH_EEENS5_IJSH_SB_EEEEEEEvNS4_8identityES13_S1D_vS1E_EENS_8epilogue10collective6detail29Sm90TmaWarpSpecializedAdapterINS1H_15DefaultEpilogueISJ_SK_SK_NS1G_6thread17LinearCombinationISJ_Li1EffLNS1L_9ScaleType4KindE0ELNS_15FloatRoundStyleE2ESJ_EENS1_15EpilogueDefaultEEEEEvvEEEEvNT_6ParamsE:
        .type           _ZN7cutlass13device_kernelINS_4gemm6kernel13GemmUniversalIN4cute5tupleIJiiiiEEENS1_10collective13CollectiveMmaINS1_34MainloopSm90TmaGmmaWarpSpecializedILi5ENS5_IJNS4_1CILi1EEESB_SB_EEENS1_35KernelTmaWarpSpecializedCooperativeEEENS5_IJNSA_ILi128EEENSA_ILi256EEENSA_ILi64EEEEEENS_10bfloat16_tENS5_IJlSB_lEEESJ_SK_NS4_8TiledMMAINS4_8MMA_AtomIJNS4_4SM904GMMA28MMA_64x256x16_F32BF16BF16_SSILNSO_5MajorE0ELSQ_0ELNSO_7ScaleInE1ELSR_1EEEEEENS4_6LayoutINS5_IJNSA_ILi2EEESB_SB_EEENS5_IJSB_NSA_ILi0EEESX_EEEEENS5_IJNS4_10UnderscoreES10_S10_EEEEENS4_13SM90_TMA_LOADENS4_14ComposedLayoutINS4_7SwizzleILi3ELi4ELi3EEENS4_18smem_ptr_flag_bitsILi16EEENSU_INS5_IJNSA_ILi8EEESH_EEENS5_IJSH_SB_EEEEEEEvNS4_8identityES13_S1D_vS1E_EENS_8epilogue10collective6detail29Sm90TmaWarpSpecializedAdapterINS1H_15DefaultEpilogueISJ_SK_SK_NS1G_6thread17LinearCombinationISJ_Li1EffLNS1L_9ScaleType4KindE0ELNS_15FloatRoundStyleE2ESJ_EENS1_15EpilogueDefaultEEEEEvvEEEEvNT_6ParamsE,@function
        .size           _ZN7cutlass13device_kernelINS_4gemm6kernel13GemmUniversalIN4cute5tupleIJiiiiEEENS1_10collective13CollectiveMmaINS1_34MainloopSm90TmaGmmaWarpSpecializedILi5ENS5_IJNS4_1CILi1EEESB_SB_EEENS1_35KernelTmaWarpSpecializedCooperativeEEENS5_IJNSA_ILi128EEENSA_ILi256EEENSA_ILi64EEEEEENS_10bfloat16_tENS5_IJlSB_lEEESJ_SK_NS4_8TiledMMAINS4_8MMA_AtomIJNS4_4SM904GMMA28MMA_64x256x16_F32BF16BF16_SSILNSO_5MajorE0ELSQ_0ELNSO_7ScaleInE1ELSR_1EEEEEENS4_6LayoutINS5_IJNSA_ILi2EEESB_SB_EEENS5_IJSB_NSA_ILi0EEESX_EEEEENS5_IJNS4_10UnderscoreES10_S10_EEEEENS4_13SM90_TMA_LOADENS4_14ComposedLayoutINS4_7SwizzleILi3ELi4ELi3EEENS4_18smem_ptr_flag_bitsILi16EEENSU_INS5_IJNSA_ILi8EEESH_EEENS5_IJSH_SB_EEEEEEEvNS4_8identityES13_S1D_vS1E_EENS_8epilogue10collective6detail29Sm90TmaWarpSpecializedAdapterINS1H_15DefaultEpilogueISJ_SK_SK_NS1G_6thread17LinearCombinationISJ_Li1EffLNS1L_9ScaleType4KindE0ELNS_15FloatRoundStyleE2ESJ_EENS1_15EpilogueDefaultEEEEEvvEEEEvNT_6ParamsE,(.L_x_324 - _ZN7cutlass13device_kernelINS_4gemm6kernel13GemmUniversalIN4cute5tupleIJiiiiEEENS1_10collective13CollectiveMmaINS1_34MainloopSm90TmaGmmaWarpSpecializedILi5ENS5_IJNS4_1CILi1EEESB_SB_EEENS1_35KernelTmaWarpSpecializedCooperativeEEENS5_IJNSA_ILi128EEENSA_ILi256EEENSA_ILi64EEEEEENS_10bfloat16_tENS5_IJlSB_lEEESJ_SK_NS4_8TiledMMAINS4_8MMA_AtomIJNS4_4SM904GMMA28MMA_64x256x16_F32BF16BF16_SSILNSO_5MajorE0ELSQ_0ELNSO_7ScaleInE1ELSR_1EEEEEENS4_6LayoutINS5_IJNSA_ILi2EEESB_SB_EEENS5_IJSB_NSA_ILi0EEESX_EEEEENS5_IJNS4_10UnderscoreES10_S10_EEEEENS4_13SM90_TMA_LOADENS4_14ComposedLayoutINS4_7SwizzleILi3ELi4ELi3EEENS4_18smem_ptr_flag_bitsILi16EEENSU_INS5_IJNSA_ILi8EEESH_EEENS5_IJSH_SB_EEEEEEEvNS4_8identityES13_S1D_vS1E_EENS_8epilogue10collective6detail29Sm90TmaWarpSpecializedAdapterINS1H_15DefaultEpilogueISJ_SK_SK_NS1G_6thread17LinearCombinationISJ_Li1EffLNS1L_9ScaleType4KindE0ELNS_15FloatRoundStyleE2ESJ_EENS1_15EpilogueDefaultEEEEEvvEEEEvNT_6ParamsE)
        .other          _ZN7cutlass13device_kernelINS_4gemm6kernel13GemmUniversalIN4cute5tupleIJiiiiEEENS1_10collective13CollectiveMmaINS1_34MainloopSm90TmaGmmaWarpSpecializedILi5ENS5_IJNS4_1CILi1EEESB_SB_EEENS1_35KernelTmaWarpSpecializedCooperativeEEENS5_IJNSA_ILi128EEENSA_ILi256EEENSA_ILi64EEEEEENS_10bfloat16_tENS5_IJlSB_lEEESJ_SK_NS4_8TiledMMAINS4_8MMA_AtomIJNS4_4SM904GMMA28MMA_64x256x16_F32BF16BF16_SSILNSO_5MajorE0ELSQ_0ELNSO_7ScaleInE1ELSR_1EEEEEENS4_6LayoutINS5_IJNSA_ILi2EEESB_SB_EEENS5_IJSB_NSA_ILi0EEESX_EEEEENS5_IJNS4_10UnderscoreES10_S10_EEEEENS4_13SM90_TMA_LOADENS4_14ComposedLayoutINS4_7SwizzleILi3ELi4ELi3EEENS4_18smem_ptr_flag_bitsILi16EEENSU_INS5_IJNSA_ILi8EEESH_EEENS5_IJSH_SB_EEEEEEEvNS4_8identityES13_S1D_vS1E_EENS_8epilogue10collective6detail29Sm90TmaWarpSpecializedAdapterINS1H_15DefaultEpilogueISJ_SK_SK_NS1G_6thread17LinearCombinationISJ_Li1EffLNS1L_9ScaleType4KindE0ELNS_15FloatRoundStyleE2ESJ_EENS1_15EpilogueDefaultEEEEEvvEEEEvNT_6ParamsE,@"STO_CUDA_ENTRY STV_DEFAULT"
_ZN7cutlass13device_kernelINS_4gemm6kernel13GemmUniversalIN4cute5tupleIJiiiiEEENS1_10collective13CollectiveMmaINS1_34MainloopSm90TmaGmmaWarpSpecializedILi5ENS5_IJNS4_1CILi1EEESB_SB_EEENS1_35KernelTmaWarpSpecializedCooperativeEEENS5_IJNSA_ILi128EEENSA_ILi256EEENSA_ILi64EEEEEENS_10bfloat16_tENS5_IJlSB_lEEESJ_SK_NS4_8TiledMMAINS4_8MMA_AtomIJNS4_4SM904GMMA28MMA_64x256x16_F32BF16BF16_SSILNSO_5MajorE0ELSQ_0ELNSO_7ScaleInE1ELSR_1EEEEEENS4_6LayoutINS5_IJNSA_ILi2EEESB_SB_EEENS5_IJSB_NSA_ILi0EEESX_EEEEENS5_IJNS4_10UnderscoreES10_S10_EEEEENS4_13SM90_TMA_LOADENS4_14ComposedLayoutINS4_7SwizzleILi3ELi4ELi3EEENS4_18smem_ptr_flag_bitsILi16EEENSU_INS5_IJNSA_ILi8EEESH_EEENS5_IJSH_SB_EEEEEEEvNS4_8identityES13_S1D_vS1E_EENS_8epilogue10collective6detail29Sm90TmaWarpSpecializedAdapterINS1H_15DefaultEpilogueISJ_SK_SK_NS1G_6thread17LinearCombinationISJ_Li1EffLNS1L_9ScaleType4KindE0ELNS_15FloatRoundStyleE2ESJ_EENS1_15EpilogueDefaultEEEEEvvEEEEvNT_6ParamsE:
[----:B------:R-:W0:Y:S01]  /*0000*/  LDC R1, c[0x0][0x28] ;  /* 0x00000a00ff017b82 */ /* 0x000e220000000800 */
[----:B------:R-:W1:Y:S01]  /*0010*/  S2R R18, SR_TID.X ;  /* 0x0000000000127919 */ /* 0x000e620000002100 */
[----:B------:R-:W-:Y:S01]  /*0020*/  ELECT P0, URZ, PT ;  /* 0x00000000003f782f */ /* 0x000fe20003800000 */
[----:B------:R-:W-:Y:S01]  /*0030*/  BSSY B0, `(.L_x_0) ;  /* 0x000000f000007945 */ /* 0x000fe20003800000 */
[--C-:B-1----:R-:W-:Y:S02]  /*0040*/  SHF.R.U32.HI R0, RZ, 0x5, R18.reuse ;  /* 0x00000005ff007819 */ /* 0x102fe40000011612 */
[----:B------:R-:W-:-:S03]  /*0050*/  SHF.R.U32.HI R22, RZ, 0x7, R18 ;  /* 0x00000007ff167819 */ /* 0x000fc60000011612 */
[----:B------:R-:W1:Y:S04]  /*0060*/  SHFL.IDX PT, R5, R0, RZ, 0x1f ;  /* 0x00001fff00057589 */ /* 0x000e6800000e0000 */
[----:B------:R2:W3:Y:S01]  /*0070*/  SHFL.IDX PT, R8, R22, RZ, 0x1f ;  /* 0x00001fff16087589 */ /* 0x0004e200000e0000 */
[----:B-1----:R-:W-:-:S13]  /*0080*/  ISETP.NE.OR P0, PT, R5, RZ, !P0 ;  /* 0x000000ff0500720c */ /* 0x002fda0004705670 */
[----:B0-23--:R-:W-:Y:S05]  /*0090*/  @P0 BRA `(.L_x_1) ;  /* 0x0000000000200947 */ /* 0x00dfea0003800000 */
[----:B------:R-:W-:Y:S02]  /*00a0*/  ULDC.64 UR4, c[0x0][0x198] ;  /* 0x0000660000047ab9 */ /* 0x000fe40000000a00 */
[----:B------:R-:W-:Y:S02]  /*00b0*/  UIADD3 UR6, UP0, UR4, 0xf0, URZ ;  /* 0x000000f004067890 */ /* 0x000fe4000ff1e03f */
[----:B------:R-:W-:Y:S02]  /*00c0*/  UIADD3 UR4, UP1, UR4, 0x1f0, URZ ;  /* 0x000001f004047890 */ /* 0x000fe4000ff3e03f */
[----:B------:R-:W-:Y:S02]  /*00d0*/  UIADD3.X UR7, URZ, UR5, URZ, UP0, !UPT ;  /* 0x000000053f077290 */ /* 0x000fe400087fe43f */
[----:B------:R-:W-:-:S07]  /*00e0*/  UIADD3.X UR5, URZ, UR5, URZ, UP1, !UPT ;  /* 0x000000053f057290 */ /* 0x000fce0008ffe43f */
[----:B------:R0:W-:Y:S02]  /*00f0*/  UTMACCTL.PF [UR6] ;  /* 0x00000000060079b9 */ /* 0x0001e40008040000 */
[----:B------:R0:W-:Y:S02]  /*0100*/  UTMACCTL.PF [UR4] ;  /* 0x00000000040079b9 */ /* 0x0001e40008040000 */
[----:B0-----:R-:W-:Y:S01]  /*0110*/  NOP ;  /* 0x0000000000007918 */ /* 0x001fe20000000000 */
.L_x_1:
[----:B------:R-:W-:Y:S05]  /*0120*/  BSYNC B0 ;  /* 0x0000000000007941 */ /* 0x000fea0003800000 */
.L_x_0:
[----:B------:R-:W0:Y:S02]  /*0130*/  SHFL.IDX PT, R2, R0, RZ, 0x1f ;  /* 0x00001fff00027589 */ /* 0x000e2400000e0000 */
[----:B0-----:R-:W-:-:S13]  /*0140*/  ISETP.NE.AND P0, PT, R2, RZ, PT ;  /* 0x000000ff0200720c */ /* 0x001fda0003f05270 */
[----:B------:R-:W-:Y:S05]  /*0150*/  @P0 BRA `(.L_x_2) ;  /* 0x0000000000600947 */ /* 0x000fea0003800000 */
[----:B------:R-:W0:Y:S01]  /*0160*/  S2UR UR8, SR_CgaCtaId ;  /* 0x00000000000879c3 */ /* 0x000e220000008800 */
[----:B------:R-:W-:Y:S01]  /*0170*/  UMOV UR4, 0x400 ;  /* 0x0000040000047882 */ /* 0x000fe20000000000 */
[----:B------:R-:W-:Y:S01]  /*0180*/  UMOV UR5, 0x1 ;  /* 0x0000000100057882 */ /* 0x000fe20000000000 */
[----:B------:R-:W-:Y:S01]  /*0190*/  UMOV UR6, 0x100 ;  /* 0x0000010000067882 */ /* 0x000fe20000000000 */
[----:B------:R-:W-:Y:S01]  /*01a0*/  ELECT P0, URZ, PT ;  /* 0x00000000003f782f */ /* 0x000fe20003800000 */
[----:B------:R-:W-:-:S04]  /*01b0*/  UIADD3 UR6, -UR6, 0x100000, URZ ;  /* 0x0010000006067890 */ /* 0x000fc8000fffe13f */
[----:B------:R-:W-:Y:S02]  /*01c0*/  USHF.L.U32 UR7, UR6, 0xb, URZ ;  /* 0x0000000b06077899 */ /* 0x000fe4000800063f */
[----:B------:R-:W-:Y:S02]  /*01d0*/  USHF.L.U32 UR6, UR6, 0x1, URZ ;  /* 0x0000000106067899 */ /* 0x000fe4000800063f */
[----:B0-----:R-:W-:Y:S02]  /*01e0*/  ULEA UR8, UR8, UR4, 0x18 ;  /* 0x0000000408087291 */ /* 0x001fe4000f8ec03f */
[----:B------:R-:W-:-:S04]  /*01f0*/  UIADD3 UR4, -UR5, 0x100000, URZ ;  /* 0x0010000005047890 */ /* 0x000fc8000fffe13f */
[----:B------:R-:W-:Y:S02]  /*0200*/  USHF.L.U32 UR5, UR4, 0xb, URZ ;  /* 0x0000000b04057899 */ /* 0x000fe4000800063f */
[----:B------:R-:W-:Y:S01]  /*0210*/  USHF.L.U32 UR4, UR4, 0x1, URZ ;  /* 0x0000000104047899 */ /* 0x000fe2000800063f */
[----:B------:R-:W0:Y:S11]  /*0220*/  FENCE.VIEW.ASYNC.S ;  /* 0x00000000000073c6 */ /* 0x000e360000000000 */
[----:B0-----:R0:W1:Y:S01]  /*0230*/  SYNCS.EXCH.64 URZ, [UR8], UR4 ;  /* 0x00000004083f75b2 */ /* 0x0010620008000100 */
[----:B------:R0:W2:Y:S01]  /*0240*/  SYNCS.EXCH.64 URZ, [UR8+0x28], UR6 ;  /* 0x00002806083f75b2 */ /* 0x0000a20008000100 */
[----:B------:R0:W3:Y:S01]  /*0250*/  SYNCS.EXCH.64 URZ, [UR8+0x8], UR4 ;  /* 0x00000804083f75b2 */ /* 0x0000e20008000100 */
[----:B------:R0:W4:Y:S01]  /*0260*/  SYNCS.EXCH.64 URZ, [UR8+0x30], UR6 ;  /* 0x00003006083f75b2 */ /* 0x0001220008000100 */
[----:B------:R0:W0:Y:S01]  /*0270*/  SYNCS.EXCH.64 URZ, [UR8+0x10], UR4 ;  /* 0x00001004083f75b2 */ /* 0x0000220008000100 */
[----:B------:R0:W0:Y:S01]  /*0280*/  SYNCS.EXCH.64 URZ, [UR8+0x38], UR6 ;  /* 0x00003806083f75b2 */ /* 0x0000220008000100 */
[----:B------:R0:W0:Y:S01]  /*0290*/  SYNCS.EXCH.64 URZ, [UR8+0x18], UR4 ;  /* 0x00001804083f75b2 */ /* 0x0000220008000100 */
[----:B------:R0:W0:Y:S01]  /*02a0*/  SYNCS.EXCH.64 URZ, [UR8+0x40], UR6 ;  /* 0x00004006083f75b2 */ /* 0x0000220008000100 */
[----:B------:R0:W0:Y:S01]  /*02b0*/  SYNCS.EXCH.64 URZ, [UR8+0x20], UR4 ;  /* 0x00002004083f75b2 */ /* 0x0000220008000100 */
[----:B------:R0:W0:Y:S01]  /*02c0*/  SYNCS.EXCH.64 URZ, [UR8+0x48], UR6 ;  /* 0x00004806083f75b2 */ /* 0x0000220008000100 */
[----:B------:R-:W-:Y:S01]  /*02d0*/  NOP ;  /* 0x0000000000007918 */ /* 0x000fe20000000000 */
.L_x_2:
[----:B------:R-:W5:Y:S01]  /*02e0*/  SHFL.IDX PT, R0, R0, RZ, 0x1f ;  /* 0x00001fff00007589 */ /* 0x000f6200000e0000 */
[----:B------:R-:W-:Y:S01]  /*02f0*/  ELECT P0, URZ, PT ;  /* 0x00000000003f782f */ /* 0x000fe20003800000 */
[----:B------:R-:W1:Y:S01]  /*0300*/  LDC R2, c[0x0][0x65c] ;  /* 0x00019700ff027b82 */ /* 0x000e620000000800 */
[----:B------:R-:W-:Y:S01]  /*0310*/  SHF.R.S32.HI R6, RZ, 0x1f, R5 ;  /* 0x0000001fff067819 */ /* 0x000fe20000011405 */
[----:B------:R-:W2:Y:S01]  /*0320*/  S2R R3, SR_CTAID.Y ;  /* 0x0000000000037919 */ /* 0x000ea20000002600 */
[----:B0-----:R-:W-:Y:S01]  /*0330*/  UMOV UR4, 0x20 ;  /* 0x0000002000047882 */ /* 0x001fe20000000000 */
[----:B------:R-:W-:Y:S01]  /*0340*/  ISETP.NE.AND P2, PT, R8, RZ, PT ;  /* 0x000000ff0800720c */ /* 0x000fe20003f45270 */
[----:B------:R-:W-:Y:S01]  /*0350*/  NOP ;  /* 0x0000000000007918 */ /* 0x000fe20000000000 */
[----:B------:R-:W0:Y:S01]  /*0360*/  S2R R4, SR_CTAID.X ;  /* 0x0000000000047919 */ /* 0x000e220000002500 */
[----:B------:R-:W-:Y:S01]  /*0370*/  LEA.HI R6, R6, R5, RZ, 0x2 ;  /* 0x0000000506067211 */ /* 0x000fe200078f10ff */
[----:B------:R-:W-:Y:S01]  /*0380*/  NOP ;  /* 0x0000000000007918 */ /* 0x000fe20000000000 */
[----:B-----5:R-:W-:-:S02]  /*0390*/  ISETP.NE.OR P0, PT, R0, RZ, !P0 ;  /* 0x000000ff0000720c */ /* 0x020fc40004705670 */
[----:B-1----:R-:W-:-:S04]  /*03a0*/  ISETP.NE.AND P3, PT, R2, 0x1, PT ;  /* 0x000000010200780c */ /* 0x002fc80003f65270 */
[----:B------:R-:W-:Y:S02]  /*03b0*/  P2R R0, PR, RZ, 0x8 ;  /* 0x00000008ff007803 */ /* 0x000fe40000000000 */
[----:B------:R-:W-:-:S05]  /*03c0*/  LOP3.LUT R0, R6, 0xfffffffc, RZ, 0xc0, !PT ;  /* 0xfffffffc06007812 */ /* 0x000fca00078ec0ff */
[----:B------:R-:W-:Y:S01]  /*03d0*/  VOTEU.ALL UP0, P0 ;  /* 0x00000000003f7886 */ /* 0x000fe20000000000 */
[----:B------:R-:W-:Y:S01]  /*03e0*/  IMAD.IADD R0, R5, 0x1, -R0 ;  /* 0x0000000105007824 */ /* 0x000fe200078e0a00 */
[----:B------:R-:W0:Y:S01]  /*03f0*/  @P3 LDC R17, c[0x0][0x10] ;  /* 0x00000400ff113b82 */ /* 0x000e220000000800 */
[----:B------:R-:W-:Y:S01]  /*0400*/  VOTEU.ALL UP1, P0 ;  /* 0x00000000003f7886 */ /* 0x000fe20000020000 */
[----:B--2---:R-:W-:Y:S01]  /*0410*/  @P3 IMAD.MOV.U32 R6, RZ, RZ, R3 ;  /* 0x000000ffff063224 */ /* 0x004fe200078e0003 */
[----:B------:R-:W-:Y:S01]  /*0420*/  @!UP0 UMOV UR6, 0x400 ;  /* 0x0000040000068882 */ /* 0x000fe20000000000 */
[----:B------:R-:W-:-:S04]  /*0430*/  @!UP0 UIADD3 UR4, -UR4, 0x100000, URZ ;  /* 0x0010000004048890 */ /* 0x000fc8000fffe13f */
[----:B------:R-:W-:Y:S02]  /*0440*/  @!UP0 USHF.L.U32 UR5, UR4, 0xb, URZ ;  /* 0x0000000b04058899 */ /* 0x000fe4000800063f */
[----:B------:R-:W-:Y:S01]  /*0450*/  @!UP0 USHF.L.U32 UR4, UR4, 0x1, URZ ;  /* 0x0000000104048899 */ /* 0x000fe2000800063f */
[----:B------:R-:W-:Y:S02]  /*0460*/  @P3 IMAD.MOV.U32 R7, RZ, RZ, RZ ;  /* 0x000000ffff073224 */ /* 0x000fe400078e00ff */
[----:B------:R-:W-:Y:S01]  /*0470*/  IMAD.MOV.U32 R5, RZ, RZ, RZ ;  /* 0x000000ffff057224 */ /* 0x000fe200078e00ff */
[----:B------:R-:W1:Y:S01]  /*0480*/  @!UP0 S2UR UR7, SR_CgaCtaId ;  /* 0x00000000000789c3 */ /* 0x000e620000008800 */
[----:B------:R-:W-:-:S07]  /*0490*/  @P3 IMAD.MOV.U32 R11, RZ, RZ, RZ ;  /* 0x000000ffff0b3224 */ /* 0x000fce00078e00ff */
[----:B------:R-:W2:Y:S01]  /*04a0*/  @!P3 LDC R9, c[0x0][0xc] ;  /* 0x00000300ff09bb82 */ /* 0x000ea20000000800 */
[----:B0-----:R-:W-:-:S04]  /*04b0*/  @P3 IMAD.WIDE.U32 R16, R4, R17, R6 ;  /* 0x0000001104103225 */ /* 0x001fc800078e0006 */
[----:B------:R-:W-:Y:S01]  /*04c0*/  @P3 IMAD.IADD R17, R17, 0x1, R11 ;  /* 0x0000000111113824 */ /* 0x000fe200078e020b */
[----:B-1----:R-:W-:Y:S01]  /*04d0*/  @!UP0 ULEA UR6, UR7, UR6, 0x18 ;  /* 0x0000000607068291 */ /* 0x002fe2000f8ec03f */
[----:B------:R-:W-:Y:S01]  /*04e0*/  VOTEU.ALL UP0, P0 ;  /* 0x00000000003f7886 */ /* 0x000fe20000000000 */
[----:B------:R-:W-:-:S04]  /*04f0*/  ISETP.NE.AND P0, PT, R0, 0x3, PT ;  /* 0x000000030000780c */ /* 0x000fc80003f05270 */
[----:B------:R-:W-:Y:S01]  /*0500*/  ISETP.EQ.OR P0, PT, R0, RZ, !P0 ;  /* 0x000000ff0000720c */ /* 0x000fe20004702670 */
[----:B--2---:R-:W-:-:S03]  /*0510*/  @!P3 IMAD.WIDE.U32 R6, R9, R3, R4 ;  /* 0x000000030906b225 */ /* 0x004fc600078e0004 */
[C---:B------:R-:W-:Y:S01]  /*0520*/  ISETP.EQ.AND P0, PT, R8.reuse, RZ, P0 ;  /* 0x000000ff0800720c */ /* 0x040fe20000702270 */
[----:B------:R-:W-:Y:S01]  /*0530*/  VIADD R8, R8, 0xffffffff ;  /* 0xffffffff08087836 */ /* 0x000fe20000000000 */
[----:B------:R-:W0:Y:S02]  /*0540*/  FENCE.VIEW.ASYNC.S ;  /* 0x00000000000073c6 */ /* 0x000e240000000000 */
[----:B0-----:R0:W3:Y:S01]  /*0550*/  @!UP0 SYNCS.EXCH.64 URZ, [UR6+0x60], UR4 ;  /* 0x00006004063f85b2 */ /* 0x0010e20008000100 */
[----:B------:R-:W-:Y:S01]  /*0560*/  @!P3 IMAD.MOV.U32 R16, RZ, RZ, R6 ;  /* 0x000000ffff10b224 */ /* 0x000fe200078e0006 */
[----:B------:R-:W-:Y:S01]  /*0570*/  SEL R19, RZ, 0x1, !P0 ;  /* 0x00000001ff137807 */ /* 0x000fe20004000000 */
[----:B------:R-:W-:Y:S01]  /*0580*/  @!P3 IMAD.MOV.U32 R17, RZ, RZ, R7 ;  /* 0x000000ffff11b224 */ /* 0x000fe200078e0007 */
[----:B------:R-:W-:-:S04]  /*0590*/  ISETP.GE.U32.AND P1, PT, R8, 0x2, PT ;  /* 0x000000020800780c */ /* 0x000fc80003f26070 */
[----:B------:R-:W-:Y:S01]  /*05a0*/  SEL R19, R19, 0x2, P1 ;  /* 0x0000000213137807 */ /* 0x000fe20000800000 */
[----:B------:R0:W3:Y:S01]  /*05b0*/  @!UP1 SYNCS.EXCH.64 URZ, [UR6+0x68], UR4 ;  /* 0x00006804063f95b2 */ /* 0x0000e20008000100 */
[----:B------:R-:W-:Y:S01]  /*05c0*/  NOP ;  /* 0x0000000000007918 */ /* 0x000fe20000000000 */
[----:B---34-:R-:W-:Y:S06]  /*05d0*/  BAR.SYNC.DEFER_BLOCKING 0x0 ;  /* 0x0000000000007b1d */ /* 0x018fec0000010000 */
[----:B------:R-:W-:Y:S05]  /*05e0*/  @!P2 BRA `(.L_x_3) ;  /* 0x00000098006ca947 */ /* 0x000fea0003800000 */
[----:B------:R-:W-:-:S13]  /*05f0*/  ISETP.GT.U32.AND P0, PT, R8, 0x1, PT ;  /* 0x000000010800780c */ /* 0x000fda0003f04070 */
[----:B0-----:R-:W-:Y:S05]  /*0600*/  @P0 EXIT ;  /* 0x000000000000094d */ /* 0x001fea0003800000 */
[----:B------:R-:W-:Y:S01]  /*0610*/  ULDC.64 UR4, c[0x0][0x650] ;  /* 0x0001940000047ab9 */ /* 0x000fe20000000a00 */
[----:B------:R-:W-:Y:S01]  /*0620*/  PRMT R0, RZ, 0x7610, R0 ;  /* 0x00007610ff007816 */ /* 0x000fe20000000000 */
[----:B------:R-:W-:Y:S01]  /*0630*/  IMAD.MOV.U32 R153, RZ, RZ, -0x1 ;  /* 0xffffffffff997424 */ /* 0x000fe200078e00ff */
[----:B------:R-:W-:Y:S01]  /*0640*/  ISETP.GE.U32.AND P0, PT, R16, UR4, PT ;  /* 0x0000000410007c0c */ /* 0x000fe2000bf06070 */
[----:B------:R-:W-:Y:S02]  /*0650*/  IMAD.MOV.U32 R152, RZ, RZ, -0x1 ;  /* 0xffffffffff987424 */ /* 0x000fe400078e00ff */
[----:B------:R-:W-:Y:S01]  /*0660*/  IMAD.MOV.U32 R23, RZ, RZ, -0x1 ;  /* 0xffffffffff177424 */ /* 0x000fe200078e00ff */
[----:B------:R-:W-:-:S13]  /*0670*/  ISETP.GE.U32.AND.EX P0, PT, R17, UR5, PT, P0 ;  /* 0x0000000511007c0c */ /* 0x000fda000bf06100 */
[----:B------:R-:W-:Y:S05]  /*0680*/  @P0 BRA `(.L_x_4) ;  /* 0x0000000400540947 */ /* 0x000fea0003800000 */
[----:B------:R-:W0:Y:S01]  /*0690*/  LDC.64 R14, c[0x0][0x628] ;  /* 0x00018a00ff0e7b82 */ /* 0x000e220000000a00 */
[----:B------:R-:W-:Y:S02]  /*06a0*/  IMAD.MOV.U32 R6, RZ, RZ, R16 ;  /* 0x000000ffff067224 */ /* 0x000fe400078e0010 */
[----:B------:R-:W-:-:S05]  /*06b0*/  IMAD.MOV.U32 R7, RZ, RZ, R17 ;  /* 0x000000ffff077224 */ /* 0x000fca00078e0011 */
[----:B------:R-:W1:Y:S08]  /*06c0*/  LDC R0, c[0x0][0x630] ;  /* 0x00018c00ff007b82 */ /* 0x000e700000000800 */
[----:B------:R-:W2:Y:S01]  /*06d0*/  LDC.64 R20, c[0x0][0x620] ;  /* 0x00018800ff147b82 */ /* 0x000ea20000000a00 */
[----:B0-----:R-:W-:-:S04]  /*06e0*/  ISETP.NE.U32.AND P0, PT, R14, RZ, PT ;  /* 0x000000ff0e00720c */ /* 0x001fc80003f05070 */
[----:B------:R-:W-:-:S13]  /*06f0*/  ISETP.NE.AND.EX P0, PT, R15, RZ, PT, P0 ;  /* 0x000000ff0f00720c */ /* 0x000fda0003f05300 */
[----:B-12---:R-:W-:Y:S05]  /*0700*/  @!P0 BRA `(.L_x_5) ;  /* 0x0000000000288947 */ /* 0x006fea0003800000 */
[----:B------:R-:W0:Y:S02]  /*0710*/  LDC R11, c[0x0][0x634] ;  /* 0x00018d00ff0b7b82 */ /* 0x000e240000000800 */
[----:B0-----:R-:W-:-:S05]  /*0720*/  IADD3 R11, P0, R16, R11, RZ ;  /* 0x0000000b100b7210 */ /* 0x001fca0007f1e0ff */
[----:B------:R-:W-:-:S04]  /*0730*/  IMAD.X R13, RZ, RZ, R17, P0 ;  /* 0x000000ffff0d7224 */ /* 0x000fc800000e0611 */
[----:B------:R-:W-:-:S04]  /*0740*/  IMAD.WIDE.U32 R6, R13, R14, RZ ;  /* 0x0000000e0d067225 */ /* 0x000fc800078e00ff */
[----:B------:R-:W-:-:S04]  /*0750*/  IMAD.WIDE.U32 R8, P0, R11, R15, R6 ;  /* 0x0000000f0b087225 */ /* 0x000fc80007800006 */
[----:B------:R-:W-:-:S04]  /*0760*/  IMAD.WIDE.U32 R6, R11, R14, RZ ;  /* 0x0000000e0b067225 */ /* 0x000fc800078e00ff */
[----:B------:R-:W-:Y:S01]  /*0770*/  IMAD.X R11, RZ, RZ, RZ, P0 ;  /* 0x000000ffff0b7224 */ /* 0x000fe200000e06ff */
[----:B------:R-:W-:Y:S01]  /*0780*/  IADD3 RZ, P0, R7, R8, RZ ;  /* 0x0000000807ff7210 */ /* 0x000fe20007f1e0ff */
[----:B------:R-:W-:-:S04]  /*0790*/  IMAD.MOV.U32 R10, RZ, RZ, R9 ;  /* 0x000000ffff0a7224 */ /* 0x000fc800078e0009 */
[----:B------:R-:W-:-:S08]  /*07a0*/  IMAD.WIDE.U32.X R6, R13, R15, R10, P0 ;  /* 0x0000000f0d067225 */ /* 0x000fd000000e040a */
.L_x_5:
[-CC-:B------:R-:W-:Y:S01]  /*07b0*/  SHF.R.U64 R23, R6, R0.reuse, R7.reuse ;  /* 0x0000000006177219 */ /* 0x180fe20000001207 */
[----:B------:R-:W0:Y:S01]  /*07c0*/  LDC R10, c[0x0][0x618] ;  /* 0x00018600ff0a7b82 */ /* 0x000e220000000800 */
[----:B------:R-:W-:Y:S01]  /*07d0*/  SHF.R.U32.HI R5, RZ, R0, R7 ;  /* 0x00000000ff057219 */ /* 0x000fe20000011607 */
[----:B------:R-:W-:Y:S01]  /*07e0*/  ULDC UR4, c[0x0][0x150] ;  /* 0x0000540000047ab9 */ /* 0x000fe20000000800 */
[----:B------:R-:W-:Y:S02]  /*07f0*/  IADD3 R9, P0, RZ, -R23, RZ ;  /* 0x80000017ff097210 */ /* 0x000fe40007f1e0ff */
[----:B------:R-:W-:-:S03]  /*0800*/  I2FP.F32.U32 R0, R4 ;  /* 0x0000000400007245 */ /* 0x000fc60000201000 */
[----:B------:R-:W1:Y:S01]  /*0810*/  LDC.64 R28, c[0x0][0x640] ;  /* 0x00019000ff1c7b82 */ /* 0x000e620000000a00 */
[----:B------:R-:W-:Y:S02]  /*0820*/  IMAD.X R11, RZ, RZ, ~R5, P0 ;  /* 0x000000ffff0b7224 */ /* 0x000fe400000e0e05 */
[----:B------:R-:W-:Y:S01]  /*0830*/  FMUL R0, R0, UR4 ;  /* 0x0000000400007c20 */ /* 0x000fe20008400000 */
[----:B------:R-:W-:Y:S01]  /*0840*/  IMAD.WIDE.U32 R6, R9, R20, R16 ;  /* 0x0000001409067225 */ /* 0x000fe200078e0010 */
[----:B------:R-:W-:-:S03]  /*0850*/  ULDC UR4, c[0x0][0x154] ;  /* 0x0000550000047ab9 */ /* 0x000fc60000000800 */
[----:B------:R-:W-:Y:S01]  /*0860*/  IMAD R8, R11, R20, RZ ;  /* 0x000000140b087224 */ /* 0x000fe200078e02ff */
[----:B------:R-:W2:Y:S01]  /*0870*/  LDC R5, c[0x0][0x144] ;  /* 0x00005100ff057b82 */ /* 0x000ea20000000800 */
[----:B------:R-:W3:Y:S02]  /*0880*/  F2I.U32.TRUNC.NTZ R0, R0 ;  /* 0x0000000000007305 */ /* 0x000ee4000020f000 */
[----:B------:R-:W-:-:S04]  /*0890*/  IMAD R9, R9, R21, R8 ;  /* 0x0000001509097224 */ /* 0x000fc800078e0208 */
[----:B------:R-:W-:Y:S01]  /*08a0*/  IMAD.IADD R7, R7, 0x1, R9 ;  /* 0x0000000107077824 */ /* 0x000fe200078e0209 */
[----:B------:R-:W4:Y:S01]  /*08b0*/  LDC R12, c[0x0][0x608] ;  /* 0x00018200ff0c7b82 */ /* 0x000f220000000800 */
[----:B------:R-:W-:-:S03]  /*08c0*/  IMAD.MOV.U32 R9, RZ, RZ, -0x1 ;  /* 0xffffffffff097424 */ /* 0x000fc600078e00ff */
[-CC-:B0-----:R-:W-:Y:S02]  /*08d0*/  SHF.R.U64 R20, R6, R10.reuse, R7.reuse ;  /* 0x0000000a06147219 */ /* 0x181fe40000001207 */
[----:B------:R-:W-:Y:S02]  /*08e0*/  I2FP.F32.U32 R6, R3 ;  /* 0x0000000300067245 */ /* 0x000fe40000201000 */
[----:B------:R-:W0:Y:S01]  /*08f0*/  LDC R26, c[0x0][0x658] ;  /* 0x00019600ff1a7b82 */ /* 0x000e220000000800 */
[----:B-1----:R-:W-:Y:S01]  /*0900*/  ISETP.NE.U32.AND P0, PT, R28, RZ, PT ;  /* 0x000000ff1c00720c */ /* 0x002fe20003f05070 */
[----:B---3--:R-:W-:Y:S01]  /*0910*/  IMAD.MOV R8, RZ, RZ, -R0 ;  /* 0x000000ffff087224 */ /* 0x008fe200078e0a00 */
[----:B------:R-:W-:Y:S01]  /*0920*/  SHF.R.U32.HI R7, RZ, R10, R7 ;  /* 0x0000000aff077219 */ /* 0x000fe20000011607 */
[----:B------:R-:W-:Y:S01]  /*0930*/  FMUL R6, R6, UR4 ;  /* 0x0000000406067c20 */ /* 0x000fe20008400000 */
[----:B------:R-:W-:-:S03]  /*0940*/  ISETP.NE.AND.EX P0, PT, R29, RZ, PT, P0 ;  /* 0x000000ff1d00720c */ /* 0x000fc60003f05300 */
[----:B------:R-:W1:Y:S01]  /*0950*/  LDC R14, c[0x0][0x148] ;  /* 0x00005200ff0e7b82 */ /* 0x000e620000000800 */
[----:B--2---:R-:W-:-:S07]  /*0960*/  IMAD R0, R5, R8, R4 ;  /* 0x0000000805007224 */ /* 0x004fce00078e0204 */
[----:B------:R-:W2:Y:S01]  /*0970*/  LDC R24, c[0x0][0x600] ;  /* 0x00018000ff187b82 */ /* 0x000ea20000000800 */
[-CC-:B----4-:R-:W-:Y:S02]  /*0980*/  SHF.R.U64 R30, R20, R12.reuse, R7.reuse ;  /* 0x0000000c141e7219 */ /* 0x190fe40000001207 */
[----:B------:R-:W-:Y:S01]  /*0990*/  SHF.R.U32.HI R5, RZ, R12, R7 ;  /* 0x0000000cff057219 */ /* 0x000fe20000011607 */
[----:B------:R-:W-:Y:S01]  /*09a0*/  IMAD.MOV.U32 R7, RZ, RZ, 0x1 ;  /* 0x00000001ff077424 */ /* 0x000fe200078e00ff */
[----:B------:R3:W4:Y:S03]  /*09b0*/  F2I.U32.TRUNC.NTZ R12, R6 ;  /* 0x00000006000c7305 */ /* 0x000726000020f000 */
[----:B------:R-:W1:Y:S01]  /*09c0*/  LDC R15, c[0x0][0x648] ;  /* 0x00019200ff0f7b82 */ /* 0x000e620000000800 */
[-C--:B0-----:R-:W-:Y:S02]  /*09d0*/  SHF.L.U32 R4, R9, R26.reuse, RZ ;  /* 0x0000001a09047219 */ /* 0x081fe400000006ff */
[----:B------:R-:W-:-:S02]  /*09e0*/  SHF.R.U64 R32, R30, R26, R5 ;  /* 0x0000001a1e207219 */ /* 0x000fc40000001205 */
[----:B------:R-:W-:Y:S02]  /*09f0*/  LOP3.LUT R11, RZ, R4, RZ, 0x33, !PT ;  /* 0x00000004ff0b7212 */ /* 0x000fe400078e33ff */
[-C--:B------:R-:W-:Y:S01]  /*0a00*/  SHF.R.U32.HI R5, RZ, R26.reuse, R5 ;  /* 0x0000001aff057219 */ /* 0x080fe20000011605 */
[----:B------:R-:W0:Y:S01]  /*0a10*/  LDC R21, c[0x0][0x638] ;  /* 0x00018e00ff157b82 */ /* 0x000e220000000800 */
[----:B------:R-:W-:Y:S01]  /*0a20*/  SHF.L.U32 R10, R7, R26, RZ ;  /* 0x0000001a070a7219 */ /* 0x000fe200000006ff */
[----:B------:R-:W-:-:S06]  /*0a30*/  IMAD.MOV.U32 R4, RZ, RZ, R32 ;  /* 0x000000ffff047224 */ /* 0x000fcc00078e0020 */
[----:B------:R-:W0:Y:S01]  /*0a40*/  LDC R153, c[0x0][0x610] ;  /* 0x00018400ff997b82 */ /* 0x000e220000000800 */
[----:B---34-:R-:W-:Y:S05]  /*0a50*/  @!P0 BRA `(.L_x_6) ;  /* 0x0000000000288947 */ /* 0x018fea0003800000 */
[----:B------:R-:W3:Y:S02]  /*0a60*/  LDC R9, c[0x0][0x64c] ;  /* 0x00019300ff097b82 */ /* 0x000ee40000000800 */
[----:B---3--:R-:W-:-:S05]  /*0a70*/  IADD3 R9, P0, R32, R9, RZ ;  /* 0x0000000920097210 */ /* 0x008fca0007f1e0ff */
        /* <DEDUP_REMOVED lines=8> */
.L_x_6:
[----:B-1----:R-:W-:Y:S01]  /*0b00*/  SHF.R.U64 R4, R4, R15, R5 ;  /* 0x0000000f04047219 */ /* 0x002fe20000001205 */
[----:B--2---:R-:W-:Y:S01]  /*0b10*/  VIADD R5, R24, 0xffffffff ;  /* 0xffffffff18057836 */ /* 0x004fe20000000000 */
[----:B------:R-:W-:Y:S01]  /*0b20*/  LOP3.LUT R11, R30, R11, RZ, 0xc0, !PT ;  /* 0x0000000b1e0b7212 */ /* 0x000fe200078ec0ff */
[----:B------:R-:W-:Y:S02]  /*0b30*/  IMAD.MOV R12, RZ, RZ, -R12 ;  /* 0x000000ffff0c7224 */ /* 0x000fe400078e0a0c */
[----:B------:R-:W-:Y:S02]  /*0b40*/  IMAD.MOV R6, RZ, RZ, -R4 ;  /* 0x000000ffff067224 */ /* 0x000fe400078e0a04 */
[----:B------:R-:W-:Y:S01]  /*0b50*/  IMAD R11, R10, R4, R11 ;  /* 0x000000040a0b7224 */ /* 0x000fe200078e020b */
[----:B------:R-:W-:Y:S01]  /*0b60*/  LOP3.LUT R4, R20, R5, RZ, 0xc0, !PT ;  /* 0x0000000514047212 */ /* 0x000fe200078ec0ff */
[----:B------:R-:W-:Y:S02]  /*0b70*/  @P3 IMAD R0, R14, R12, R3 ;  /* 0x0000000c0e003224 */ /* 0x000fe400078e0203 */
[----:B0-----:R-:W-:-:S02]  /*0b80*/  IMAD R3, R6, R21, R32 ;  /* 0x0000001506037224 */ /* 0x001fc400078e0220 */
[----:B------:R-:W-:Y:S02]  /*0b90*/  IMAD R153, R11, R153, R0 ;  /* 0x000000990b997224 */ /* 0x000fe400078e0200 */
[----:B------:R-:W-:Y:S02]  /*0ba0*/  IMAD R4, R3, R24, R4 ;  /* 0x0000001803047224 */ /* 0x000fe400078e0204 */
[----:B------:R-:W-:-:S03]  /*0bb0*/  IMAD.MOV.U32 R0, RZ, RZ, 0x1 ;  /* 0x00000001ff007424 */ /* 0x000fc600078e00ff */
[----:B------:R-:W-:Y:S02]  /*0bc0*/  SEL R152, R4, R153, !P3 ;  /* 0x0000009904987207 */ /* 0x000fe40005800000 */
[----:B------:R-:W-:-:S07]  /*0bd0*/  SEL R153, R153, R4, !P3 ;  /* 0x0000000499997207 */ /* 0x000fce0005800000 */
.L_x_4:
[----:B------:R-:W-:-:S08]  /*0be0*/  NOP ;  /* 0x0000000000007918 */ /* 0x000fd00000000000 */
[----:B------:R-:W0:Y:S02]  /*0bf0*/  USETMAXREG.TRY_ALLOC.CTAPOOL UP0, 0xe8 ;  /* 0x000000e8000079c8 */ /* 0x000e240008000600 */
[----:B0-----:R-:W-:-:S13]  /*0c00*/  PLOP3.LUT P0, PT, PT, PT, UP0, 0x80, 0x0 ;  /* 0x000000000000781c */ /* 0x001fda0003f0f008 */
[----:B------:R-:W-:Y:S05]  /*0c10*/  @!P0 BRA `(.L_x_4) ;  /* 0xfffffffc00f08947 */ /* 0x000fea000383ffff */
[----:B------:R-:W-:Y:S01]  /*0c20*/  ULDC.64 UR4, c[0x0][0x598] ;  /* 0x0001660000047ab9 */ /* 0x000fe20000000a00 */
[----:B------:R-:W-:Y:S01]  /*0c30*/  ULDC.64 UR36, c[0x0][0x208] ;  /* 0x0000820000247ab9 */ /* 0x000fe20000000a00 */
[----:B------:R-:W-:-:S04]  /*0c40*/  ISETP.NE.U32.AND P0, PT, RZ, UR4, PT ;  /* 0x00000004ff007c0c */ /* 0x000fc8000bf05070 */
[----:B------:R-:W-:-:S13]  /*0c50*/  ISETP.NE.AND.EX P0, PT, RZ, UR5, PT, P0 ;  /* 0x00000005ff007c0c */ /* 0x000fda000bf05300 */
[----:B------:R-:W-:Y:S05]  /*0c60*/  @!P0 BRA `(.L_x_7) ;  /* 0x00000000001c8947 */ /* 0x000fea0003800000 */
[----:B------:R-:W0:Y:S02]  /*0c70*/  LDC.64 R4, c[0x0][0x598] ;  /* 0x00016600ff047b82 */ /* 0x000e240000000a00 */
[----:B0-----:R-:W2:Y:S02]  /*0c80*/  LDG.E.64 R4, desc[UR36][R4.64] ;  /* 0x0000002404047981 */ /* 0x001ea4000c1e1b00 */
[----:B--2---:R-:W-:-:S04]  /*0c90*/  ISETP.NE.U32.AND P0, PT, R4, RZ, PT ;  /* 0x000000ff0400720c */ /* 0x004fc80003f05070 */
[----:B------:R-:W-:-:S13]  /*0ca0*/  ISETP.NE.AND.EX P0, PT, R5, RZ, PT, P0 ;  /* 0x000000ff0500720c */ /* 0x000fda0003f05300 */
[----:B------:R-:W-:Y:S05]  /*0cb0*/  @!P0 BRA `(.L_x_7) ;  /* 0x0000000000088947 */ /* 0x000fea0003800000 */
[----:B------:R0:W5:Y:S01]  /*0cc0*/  LD.E R154, desc[UR36][R4.64] ;  /* 0x00000024049a7980 */ /* 0x000162000c101900 */
[----:B------:R-:W-:Y:S05]  /*0cd0*/  BRA `(.L_x_8) ;  /* 0x0000000000247947 */ /* 0x000fea0003800000 */
.L_x_7:
[----:B------:R-:W-:Y:S02]  /*0ce0*/  ULDC.64 UR4, c[0x0][0x588] ;  /* 0x0001620000047ab9 */ /* 0x000fe40000000a00 */
[----:B------:R-:W-:-:S04]  /*0cf0*/  ISETP.NE.U32.AND P0, PT, RZ, UR4, PT ;  /* 0x00000004ff007c0c */ /* 0x000fc8000bf05070 */
[----:B------:R-:W-:-:S13]  /*0d00*/  ISETP.NE.AND.EX P0, PT, RZ, UR5, PT, P0 ;  /* 0x00000005ff007c0c */ /* 0x000fda000bf05300 */
[----:B------:R-:W-:Y:S05]  /*0d10*/  @!P0 BRA `(.L_x_9) ;  /* 0x00000000000c8947 */ /* 0x000fea0003800000 */
[----:B------:R-:W0:Y:S02]  /*0d20*/  LDC.64 R154, c[0x0][0x588] ;  /* 0x00016200ff9a7b82 */ /* 0x000e240000000a00 */
[----:B0-----:R1:W5:Y:S01]  /*0d30*/  LDG.E R154, desc[UR36][R154.64] ;  /* 0x000000249a9a7981 */ /* 0x001362000c1e1900 */
[----:B------:R-:W-:Y:S05]  /*0d40*/  BRA `(.L_x_8) ;  /* 0x0000000000087947 */ /* 0x000fea0003800000 */
.L_x_9:
[----:B------:R-:W-:Y:S02]  /*0d50*/  ULDC UR4, c[0x0][0x580] ;  /* 0x0001600000047ab9 */ /* 0x000fe40000000800 */
[----:B------:R-:W-:-:S07]  /*0d60*/  IMAD.U32 R154, RZ, RZ, UR4 ;  /* 0x00000004ff9a7e24 */ /* 0x000fce000f8e00ff */
.L_x_8:
[----:B------:R-:W-:Y:S02]  /*0d70*/  ULDC.64 UR4, c[0x0][0x5a0] ;  /* 0x0001680000047ab9 */ /* 0x000fe40000000a00 */
[----:B------:R-:W-:-:S04]  /*0d80*/  ISETP.NE.U32.AND P0, PT, RZ, UR4, PT ;  /* 0x00000004ff007c0c */ /* 0x000fc8000bf05070 */
[----:B------:R-:W-:-:S13]  /*0d90*/  ISETP.NE.AND.EX P0, PT, RZ, UR5, PT, P0 ;  /* 0x00000005ff007c0c */ /* 0x000fda000bf05300 */
[----:B------:R-:W-:Y:S05]  /*0da0*/  @!P0 BRA `(.L_x_10) ;  /* 0x00000000001c8947 */ /* 0x000fea0003800000 */
[----:B0-----:R-:W0:Y:S02]  /*0db0*/  LDC.64 R4, c[0x0][0x5a0] ;  /* 0x00016800ff047b82 */ /* 0x001e240000000a00 */
[----:B0-----:R-:W2:Y:S02]  /*0dc0*/  LDG.E.64 R4, desc[UR36][R4.64] ;  /* 0x0000002404047981 */ /* 0x001ea4000c1e1b00 */
[----:B--2---:R-:W-:-:S04]  /*0dd0*/  ISETP.NE.U32.AND P0, PT, R4, RZ, PT ;  /* 0x000000ff0400720c */ /* 0x004fc80003f05070 */
[----:B------:R-:W-:-:S13]  /*0de0*/  ISETP.NE.AND.EX P0, PT, R5, RZ, PT, P0 ;  /* 0x000000ff0500720c */ /* 0x000fda0003f05300 */
[----:B------:R-:W-:Y:S05]  /*0df0*/  @!P0 BRA `(.L_x_10) ;  /* 0x0000000000088947 */ /* 0x000fea0003800000 */
[----:B-1----:R0:W5:Y:S01]  /*0e00*/  LD.E R155, desc[UR36][R4.64] ;  /* 0x00000024049b7980 */ /* 0x002162000c101900 */
[----:B------:R-:W-:Y:S05]  /*0e10*/  BRA `(.L_x_11) ;  /* 0x0000000000247947 */ /* 0x000fea0003800000 */
.L_x_10:
[----:B------:R-:W-:Y:S02]  /*0e20*/  ULDC.64 UR4, c[0x0][0x590] ;  /* 0x0001640000047ab9 */ /* 0x000fe40000000a00 */
[----:B------:R-:W-:-:S04]  /*0e30*/  ISETP.NE.U32.AND P0, PT, RZ, UR4, PT ;  /* 0x00000004ff007c0c */ /* 0x000fc8000bf05070 */
[----:B------:R-:W-:-:S13]  /*0e40*/  ISETP.NE.AND.EX P0, PT, RZ, UR5, PT, P0 ;  /* 0x00000005ff007c0c */ /* 0x000fda000bf05300 */
[----:B------:R-:W-:Y:S05]  /*0e50*/  @!P0 BRA `(.L_x_12) ;  /* 0x00000000000c8947 */ /* 0x000fea0003800000 */
[----:B0-----:R-:W1:Y:S02]  /*0e60*/  LDC.64 R4, c[0x0][0x590] ;  /* 0x00016400ff047b82 */ /* 0x001e640000000a00 */
[----:B-1----:R1:W5:Y:S01]  /*0e70*/  LDG.E R155, desc[UR36][R4.64] ;  /* 0x00000024049b7981 */ /* 0x002362000c1e1900 */
[----:B------:R-:W-:Y:S05]  /*0e80*/  BRA `(.L_x_11) ;  /* 0x0000000000087947 */ /* 0x000fea0003800000 */
.L_x_12:
[----:B------:R-:W-:Y:S02]  /*0e90*/  ULDC UR4, c[0x0][0x584] ;  /* 0x0001610000047ab9 */ /* 0x000fe40000000800 */
[----:B-1----:R-:W-:-:S07]  /*0ea0*/  IMAD.U32 R155, RZ, RZ, UR4 ;  /* 0x00000004ff9b7e24 */ /* 0x002fce000f8e00ff */
.L_x_11:
[----:B------:R-:W-:-:S13]  /*0eb0*/  LOP3.LUT P0, RZ, R0, 0xff, RZ, 0xc0, !PT ;  /* 0x000000ff00ff7812 */ /* 0x000fda000780c0ff */
[----:B------:R-:W-:Y:S05]  /*0ec0*/  @!P0 EXIT ;  /* 0x000000000000894d */ /* 0x000fea0003800000 */
[----:B------:R-:W-:Y:S01]  /*0ed0*/  ULDC UR4, c[0x0][0x28c] ;  /* 0x0000a30000047ab9 */ /* 0x000fe20000000800 */
[----:B------:R-:W-:Y:S01]  /*0ee0*/  LOP3.LUT R158, R19, 0x1, RZ, 0xfc, !PT ;  /* 0x00000001139e7812 */ /* 0x000fe200078efcff */
[----:B------:R-:W-:Y:S01]  /*0ef0*/  UIADD3 UR4, UR4, 0x3f, URZ ;  /* 0x0000003f04047890 */ /* 0x000fe2000fffe03f */
[----:B------:R-:W-:Y:S01]  /*0f00*/  UMOV UR38, URZ ;  /* 0x0000003f00267c82 */ /* 0x000fe20008000000 */
[----:B------:R-:W-:Y:S02]  /*0f10*/  UMOV UR39, URZ ;  /* 0x0000003f00277c82 */ /* 0x000fe40008000000 */
[----:B------:R-:W-:-:S04]  /*0f20*/  USHF.R.S32.HI UR5, URZ, 0x1f, UR4 ;  /* 0x0000001f3f057899 */ /* 0x000fc80008011404 */
[----:B------:R-:W-:-:S04]  /*0f30*/  ULEA.HI UR5, UR5, UR4, URZ, 0x6 ;  /* 0x0000000405057291 */ /* 0x000fc8000f8f303f */
[----:B------:R-:W-:-:S12]  /*0f40*/  USHF.R.S32.HI UR40, URZ, 0x6, UR5 ;  /* 0x000000063f287899 */ /* 0x000fd80008011405 */
.L_x_286:
[----:B------:R-:W-:Y:S01]  /*0f50*/  LOP3.LUT R0, R18, 0x80, RZ, 0xc0, !PT ;  /* 0x0000008012007812 */ /* 0x000fe200078ec0ff */
[----:B--2---:R-:W2:Y:S01]  /*0f60*/  S2UR UR7, SR_CgaCtaId ;  /* 0x00000000000779c3 */ /* 0x004ea20000008800 */
[----:B------:R-:W-:Y:S02]  /*0f70*/  UMOV UR6, 0x400 ;  /* 0x0000040000067882 */ /* 0x000fe40000000000 */
[----:B------:R-:W-:-:S06]  /*0f80*/  SHF.R.U32.HI R0, RZ, 0x7, R0 ;  /* 0x00000007ff007819 */ /* 0x000fcc0000011600 */
[----:B---3--:R-:W3:Y:S01]  /*0f90*/  SHFL.IDX PT, R0, R0, RZ, 0x1f ;  /* 0x00001fff00007589 */ /* 0x008ee200000e0000 */
[----:B--2---:R-:W-:Y:S01]  /*0fa0*/  ULEA UR42, UR7, UR6, 0x18 ;  /* 0x00000006072a7291 */ /* 0x004fe2000f8ec03f */
[----:B---3--:R-:W-:-:S13]  /*0fb0*/  R2UR UR4, R0 ;  /* 0x00000000000472ca */ /* 0x008fda00000e0000 */
[----:B------:R-:W-:-:S04]  /*0fc0*/  ULEA.HI UR5, UR4, UR4, URZ, 0x1 ;  /* 0x0000000404057291 */ /* 0x000fc8000f8f083f */
[----:B------:R-:W-:-:S04]  /*0fd0*/  ULOP3.LUT UR5, UR5, 0x7fffe, URZ, 0xc0, !UPT ;  /* 0x0007fffe05057892 */ /* 0x000fc8000f8ec03f */
[----:B------:R-:W-:-:S03]  /*0fe0*/  UIADD3 UR5, UR4, -UR5, URZ ;  /* 0x8000000504057290 */ /* 0x000fc6000fffe03f */
[----:B------:R-:W-:Y:S01]  /*0ff0*/  ULDC UR4, c[0x0][0x28c] ;  /* 0x0000a30000047ab9 */ /* 0x000fe20000000800 */
[----:B------:R-:W-:Y:S01]  /*1000*/  ULEA UR5, UR5, UR42, 0xd ;  /* 0x0000002a05057291 */ /* 0x000fe2000f8e683f */
[----:B------:R-:W-:-:S03]  /*1010*/  ISETP.LT.AND P0, PT, RZ, UR4, PT ;  /* 0x00000004ff007c0c */ /* 0x000fc6000bf01270 */
[----:B------:R-:W-:-:S04]  /*1020*/  UIADD3 UR5, UR5, 0x100, URZ ;  /* 0x0000010005057890 */ /* 0x000fc8000fffe03f */
[----:B------:R-:W-:-:S04]  /*1030*/  USHF.R.U32.HI UR5, URZ, 0x4, UR5 ;  /* 0x000000043f057899 */ /* 0x000fc80008011605 */
[----:B------:R-:W-:Y:S02]  /*1040*/  ULOP3.LUT UR41, UR5, 0x3fff, URZ, 0xc0, !UPT ;  /* 0x00003fff05297892 */ /* 0x000fe4000f8ec03f */
[----:B-1----:R-:W-:Y:S10]  /*1050*/  @P0 BRA `(.L_x_13) ;  /* 0x0000000000400947 */ /* 0x002ff40003800000 */
[----:B------:R-:W-:Y:S01]  /*1060*/  MOV R0, 0x0 ;  /* 0x0000000000007802 */ /* 0x000fe20000000f00 */
[----:B------:R-:W-:Y:S01]  /*1070*/  ULDC.64 UR4, c[0x4][0x68] ;  /* 0x01001a0000047ab9 */ /* 0x000fe20000000a00 */
[----:B------:R-:W-:Y:S01]  /*1080*/  ULDC.64 UR6, c[0x4][0x8] ;  /* 0x0100020000067ab9 */ /* 0x000fe20000000a00 */
[----:B01----:R-:W-:Y:S01]  /*1090*/  IMAD.U32 R4, RZ, RZ, UR4 ;  /* 0x00000004ff047e24 */ /* 0x003fe2000f8e00ff */
[----:B------:R0:W1:Y:S01]  /*10a0*/  LDC.64 R14, c[0x4][R0] ;  /* 0x01000000000e7b82 */ /* 0x0000620000000a00 */
[----:B------:R-:W-:Y:S01]  /*10b0*/  IMAD.U32 R5, RZ, RZ, UR5 ;  /* 0x00000005ff057e24 */ /* 0x000fe2000f8e00ff */
[----:B------:R-:W-:Y:S01]  /*10c0*/  ULDC.64 UR4, c[0x4][0x70] ;  /* 0x01001c0000047ab9 */ /* 0x000fe20000000a00 */
[----:B------:R-:W-:Y:S02]  /*10d0*/  IMAD.U32 R10, RZ, RZ, UR6 ;  /* 0x00000006ff0a7e24 */ /* 0x000fe4000f8e00ff */
[----:B------:R-:W-:Y:S02]  /*10e0*/  IMAD.U32 R6, RZ, RZ, UR4 ;  /* 0x00000004ff067e24 */ /* 0x000fe4000f8e00ff */
[----:B------:R-:W-:-:S02]  /*10f0*/  IMAD.U32 R7, RZ, RZ, UR5 ;  /* 0x00000005ff077e24 */ /* 0x000fc4000f8e00ff */
[----:B------:R-:W-:Y:S02]  /*1100*/  IMAD.U32 R11, RZ, RZ, UR7 ;  /* 0x00000007ff0b7e24 */ /* 0x000fe4000f8e00ff */
[----:B------:R-:W-:Y:S02]  /*1110*/  IMAD.MOV.U32 R8, RZ, RZ, 0x1e1 ;  /* 0x000001e1ff087424 */ /* 0x000fe400078e00ff */
[----:B------:R-:W-:Y:S02]  /*1120*/  IMAD.MOV.U32 R12, RZ, RZ, 0x1 ;  /* 0x00000001ff0c7424 */ /* 0x000fe400078e00ff */
[----:B0-----:R-:W-:-:S07]  /*1130*/  IMAD.MOV.U32 R13, RZ, RZ, RZ ;  /* 0x000000ffff0d7224 */ /* 0x001fce00078e00ff */
[----:B------:R-:W-:-:S07]  /*1140*/  LEPC R20, `(.L_x_13) ;  /* 0x000000001014794e */ /* 0x000fce0000000000 */
[----:B-1---5:R-:W-:Y:S05]  /*1150*/  CALL.ABS.NOINC R14 ;  /* 0x000000000e007343 */ /* 0x022fea0003c00000 */
.L_x_13:
[----:B------:R-:W-:-:S13]  /*1160*/  ISETP.NE.AND P0, PT, R158, 0x3, PT ;  /* 0x000000039e00780c */ /* 0x000fda0003f05270 */
[----:B------:R-:W-:Y:S05]  /*1170*/  @!P0 BRA `(.L_x_14) ;  /* 0x0000000000048947 */ /* 0x000fea0003800000 */
[----:B------:R-:W-:Y:S01]  /*1180*/  BPT.TRAP 0x1 ;  /* 0x000000040000795c */ /* 0x000fe20000300000 */
.L_x_14:
[----:B------:R-:W-:Y:S02]  /*1190*/  IMAD.U32 R3, RZ, RZ, UR39 ;  /* 0x00000027ff037e24 */ /* 0x000fe4000f8e00ff */
[----:B------:R-:W-:-:S03]  /*11a0*/  IMAD.U32 R0, RZ, RZ, UR38 ;  /* 0x00000026ff007e24 */ /* 0x000fc6000f8e00ff */
[----:B------:R-:W-:Y:S02]  /*11b0*/  LEA R3, R3, UR42, 0x3 ;  /* 0x0000002a03037c11 */ /* 0x000fe4000f8e18ff */
[----:B------:R-:W-:-:S04]  /*11c0*/  SHF.L.U32 R0, R0, 0x1f, RZ ;  /* 0x0000001f00007819 */ /* 0x000fc800000006ff */
[----:B------:R2:W3:Y:S01]  /*11d0*/  SYNCS.PHASECHK.TRANS64.TRYWAIT P1, [R3+URZ], R0 ;  /* 0x00000000030075a7 */ /* 0x0004e2000802017f */
[----:B------:R-:W-:Y:S05]  /*11e0*/  @!P0 BRA `(.L_x_15) ;  /* 0x0000000000048947 */ /* 0x000fea0003800000 */
[----:B------:R-:W-:Y:S01]  /*11f0*/  BPT.TRAP 0x1 ;  /* 0x000000040000795c */ /* 0x000fe20000300000 */
.L_x_15:
[----:B---3--:R-:W-:Y:S05]  /*1200*/  @P1 BRA `(.L_x_16) ;  /* 0x0000000000081947 */ /* 0x008fea0003800000 */
[----:B------:R-:W3:Y:S02]  /*1210*/  SYNCS.PHASECHK.TRANS64.TRYWAIT P1, [R3+URZ], R0 ;  /* 0x00000000030075a7 */ /* 0x000ee4000802017f */
[----:B---3--:R-:W-:Y:S05]  /*1220*/  @!P1 BRA `(.L_x_17) ;  /* 0x000000a4000c9947 */ /* 0x008fea0003800000 */
.L_x_16:
[----:B------:R-:W-:-:S04]  /*1230*/  UISETP.LT.AND UP0, UPT, UR40, 0x1, UPT ;  /* 0x000000012800788c */ /* 0x000fc8000bf01270 */
[----:B------:R-:W-:-:S04]  /*1240*/  USEL UR4, UR40, 0x1, UP0 ;  /* 0x0000000128047887 */ /* 0x000fc80008000000 */
[----:B------:R-:W-:-:S06]  /*1250*/  UIADD3 UR4, UR40, -UR4, URZ ;  /* 0x8000000428047290 */ /* 0x000fcc000fffe03f */
[----:B--23--:R-:W-:Y:S01]  /*1260*/  IMAD.U32 R0, RZ, RZ, UR4 ;  /* 0x00000004ff007e24 */ /* 0x00cfe2000f8e00ff */
[----:B------:R-:W-:Y:S05]  /*1270*/  WARPSYNC.ALL ;  /* 0x0000000000007948 */ /* 0x000fea0003800000 */
[----:B------:R-:W-:Y:S01]  /*1280*/  ISETP.GE.AND P1, PT, R0, 0x1, PT ;  /* 0x000000010000780c */ /* 0x000fe20003f26270 */
[----:B------:R-:W-:Y:S01]  /*1290*/  UIADD3 UR4, UR42, 0x14100, URZ ;  /* 0x000141002a047890 */ /* 0x000fe2000fffe03f */
[----:B------:R-:W-:Y:S01]  /*12a0*/  WARPGROUP.ARRIVE ;  /* 0x00000000000079c5 */ /* 0x000fe20000000000 */
[----:B------:R-:W-:Y:S01]  /*12b0*/  UMOV UR9, 0x40000040 ;  /* 0x4000004000097882 */ /* 0x000fe20000000000 */
[----:B------:R-:W-:Y:S01]  /*12c0*/  UMOV UR11, 0x40000040 ;  /* 0x40000040000b7882 */ /* 0x000fe20000000000 */
[----:B------:R-:W-:-:S04]  /*12d0*/  USHF.R.U32.HI UR4, URZ, 0x4, UR4 ;  /* 0x000000043f047899 */ /* 0x000fc80008011604 */
[----:B------:R-:W-:Y:S02]  /*12e0*/  ULOP3.LUT UR5, UR4, 0x3fff, URZ, 0xc0, !UPT ;  /* 0x00003fff04057892 */ /* 0x000fe4000f8ec03f */
[----:B------:R-:W-:Y:S02]  /*12f0*/  ULOP3.LUT UR4, UR41, 0x10000, URZ, 0xfc, !UPT ;  /* 0x0001000029047892 */ /* 0x000fe4000f8efc3f */
[----:B------:R-:W-:Y:S02]  /*1300*/  ULOP3.LUT UR5, UR5, 0x10000, URZ, 0xfc, !UPT ;  /* 0x0001000005057892 */ /* 0x000fe4000f8efc3f */
[----:B------:R-:W-:Y:S02]  /*1310*/  ULEA UR6, UR39, UR4, 0xa ;  /* 0x0000000427067291 */ /* 0x000fe4000f8e503f */
[----:B------:R-:W-:-:S05]  /*1320*/  ULEA UR7, UR39, UR5, 0xb ;  /* 0x0000000527077291 */ /* 0x000fca000f8e583f */
[----:B------:R-:W-:Y:S02]  /*1330*/  UMOV UR8, UR6 ;  /* 0x0000000600087c82 */ /* 0x000fe40008000000 */
[----:B------:R-:W-:Y:S02]  /*1340*/  UMOV UR10, UR7 ;  /* 0x00000007000a7c82 */ /* 0x000fe40008000000 */
[----:B------:R-:W-:Y:S01]  /*1350*/  HGMMA.64x256x16.F32.BF16 R24, gdesc[UR8], RZ, !UPT, gsb0 ;  /* 0x03e00000081879f0 */ /* 0x000fe2000c0018ff */
[----:B------:R-:W-:Y:S02]  /*1360*/  UIADD3 UR8, UR6, 0x2, URZ ;  /* 0x0000000206087890 */ /* 0x000fe4000fffe03f */
[----:B------:R-:W-:Y:S01]  /*1370*/  UIADD3 UR10, UR7, 0x2, URZ ;  /* 0x00000002070a7890 */ /* 0x000fe2000fffe03f */
[----:B------:R-:W-:Y:S01]  /*1380*/  UMOV UR9, 0x40000040 ;  /* 0x4000004000097882 */ /* 0x000fe20000000000 */
[----:B------:R-:W-:Y:S01]  /*1390*/  UMOV UR11, 0x40000040 ;  /* 0x40000040000b7882 */ /* 0x000fe20000000000 */
[----:B------:R-:W-:-:S02]  /*13a0*/  WARPGROUP.DEPBAR.LE gsb0, 0x0 ;  /* 0x00008000000079c5 */ /* 0x000fc40000010000 */
[----:B------:R-:W-:-:S15]  /*13b0*/  WARPGROUP.ARRIVE ;  /* 0x00000000000079c5 */ /* 0x000fde0000000000 */
[----:B------:R-:W-:-:S05]  /*13c0*/  NOP ;  /* 0x0000000000007918 */ /* 0x000fca0000000000 */
[----:B------:R-:W-:Y:S01]  /*13d0*/  HGMMA.64x256x16.F32.BF16 R24, gdesc[UR8], R24, gsb0 ;  /* 0x03e00000081879f0 */ /* 0x000fe20008001818 */
[----:B------:R-:W-:Y:S02]  /*13e0*/  UIADD3 UR8, UR6, 0x4, URZ ;  /* 0x0000000406087890 */ /* 0x000fe4000fffe03f */
[----:B------:R-:W-:Y:S01]  /*13f0*/  UIADD3 UR10, UR7, 0x4, URZ ;  /* 0x00000004070a7890 */ /* 0x000fe2000fffe03f */
[----:B------:R-:W-:Y:S01]  /*1400*/  UMOV UR9, 0x40000040 ;  /* 0x4000004000097882 */ /* 0x000fe20000000000 */
[----:B------:R-:W-:Y:S01]  /*1410*/  UMOV UR11, 0x40000040 ;  /* 0x40000040000b7882 */ /* 0x000fe20000000000 */
[----:B------:R-:W-:Y:S02]  /*1420*/  WARPGROUP.DEPBAR.LE gsb0, 0x0 ;  /* 0x00008000000079c5 */ /* 0x000fe40000010000 */
        /* <DEDUP_REMOVED lines=10> */
[----:B------:R-:W-:Y:S03]  /*14d0*/  HGMMA.64x256x16.F32.BF16 R24, gdesc[UR8], R24, gsb0 ;  /* 0x03e00000081879f0 */ /* 0x000fe60008001818 */
[----:B------:R-:W-:Y:S02]  /*14e0*/  WARPGROUP.DEPBAR.LE gsb0, 0x0 ;  /* 0x00008000000079c5 */ /* 0x000fe40000010000 */
[----:B------:R-:W-:Y:S05]  /*14f0*/  @!P1 BRA `(.L_x_18) ;  /* 0x0000000400249947 */ /* 0x000fea0003800000 */
[----:B------:R-:W-:-:S04]  /*1500*/  UIADD3 UR6, UR39, 0x1, URZ ;  /* 0x0000000127067890 */ /* 0x000fc8000fffe03f */
[----:B------:R-:W-:-:S04]  /*1510*/  UISETP.NE.AND UP0, UPT, UR6, 0x5, UPT ;  /* 0x000000050600788c */ /* 0x000fc8000bf05270 */
[----:B------:R-:W-:Y:S02]  /*1520*/  USEL UR7, URZ, 0x1, UP0 ;  /* 0x000000013f077887 */ /* 0x000fe40008000000 */
[----:B------:R-:W-:Y:S02]  /*1530*/  USEL UR6, UR6, URZ, UP0 ;  /* 0x0000003f06067287 */ /* 0x000fe40008000000 */
[----:B------:R-:W-:-:S06]  /*1540*/  ULOP3.LUT UR7, UR38, UR7, URZ, 0x3c, !UPT ;  /* 0x0000000726077292 */ /* 0x000fcc000f8e3c3f */
[----:B01----:R-:W-:Y:S01]  /*1550*/  IMAD.U32 R5, RZ, RZ, UR7 ;  /* 0x00000007ff057e24 */ /* 0x003fe2000f8e00ff */
[----:B------:R-:W-:-:S06]  /*1560*/  UMOV UR7, UR39 ;  /* 0x0000002700077c82 */ /* 0x000fcc0008000000 */
.L_x_25:
[----:B01----:R-:W-:Y:S05]  /*1570*/  @!P0 BRA `(.L_x_19) ;  /* 0x0000000000048947 */ /* 0x003fea0003800000 */
[----:B------:R-:W-:Y:S01]  /*1580*/  BPT.TRAP 0x1 ;  /* 0x000000040000795c */ /* 0x000fe20000300000 */
.L_x_19:
[----:B------:R-:W0:Y:S01]  /*1590*/  S2UR UR9, SR_CgaCtaId ;  /* 0x00000000000979c3 */ /* 0x000e220000008800 */
[----:B------:R-:W-:Y:S01]  /*15a0*/  UMOV UR8, 0x400 ;  /* 0x0000040000087882 */ /* 0x000fe20000000000 */
[----:B------:R-:W-:Y:S01]  /*15b0*/  SHF.L.U32 R3, R5, 0x1f, RZ ;  /* 0x0000001f05037819 */ /* 0x000fe200000006ff */
[----:B0-----:R-:W-:-:S04]  /*15c0*/  ULEA UR14, UR9, UR8, 0x18 ;  /* 0x00000008090e7291 */ /* 0x001fc8000f8ec03f */
[----:B------:R-:W-:-:S09]  /*15d0*/  ULEA UR8, UR6, UR14, 0x3 ;  /* 0x0000000e06087291 */ /* 0x000fd2000f8e183f */
[----:B------:R0:W1:Y:S01]  /*15e0*/  SYNCS.PHASECHK.TRANS64.TRYWAIT P1, [UR8], R3 ;  /* 0x00000003ff0075a7 */ /* 0x0000620008020148 */
[----:B------:R-:W-:Y:S05]  /*15f0*/  @!P0 BRA `(.L_x_20) ;  /* 0x0000000000048947 */ /* 0x000fea0003800000 */
[----:B------:R-:W-:Y:S01]  /*1600*/  BPT.TRAP 0x1 ;  /* 0x000000040000795c */ /* 0x000fe20000300000 */
.L_x_20:
[----:B-1----:R-:W-:Y:S05]  /*1610*/  @P1 BRA `(.L_x_21) ;  /* 0x0000000000081947 */ /* 0x002fea0003800000 */
[----:B------:R-:W1:Y:S02]  /*1620*/  SYNCS.PHASECHK.TRANS64.TRYWAIT P1, [UR8], R3 ;  /* 0x00000003ff0075a7 */ /* 0x000e640008020148 */
[----:B-1----:R-:W-:Y:S05]  /*1630*/  @!P1 BRA `(.L_x_22) ;  /* 0x000000a0001c9947 */ /* 0x002fea0003800000 */
.L_x_21:
[----:B------:R-:W-:Y:S01]  /*1640*/  ULEA UR12, UR6, UR4, 0xa ;  /* 0x00000004060c7291 */ /* 0x000fe2000f8e503f */
[----:B------:R-:W-:Y:S01]  /*1650*/  WARPGROUP.ARRIVE ;  /* 0x00000000000079c5 */ /* 0x000fe20000000000 */
[----:B------:R-:W-:Y:S01]  /*1660*/  ULEA UR13, UR6, UR5, 0xb ;  /* 0x00000005060d7291 */ /* 0x000fe2000f8e583f */
[----:B------:R-:W-:Y:S01]  /*1670*/  UMOV UR9, 0x40000040 ;  /* 0x4000004000097882 */ /* 0x000fe20000000000 */
[----:B------:R-:W-:-:S03]  /*1680*/  UMOV UR11, 0x40000040 ;  /* 0x40000040000b7882 */ /* 0x000fc60000000000 */
[----:B------:R-:W-:Y:S02]  /*1690*/  UMOV UR8, UR12 ;  /* 0x0000000c00087c82 */ /* 0x000fe40008000000 */
[----:B------:R-:W-:Y:S02]  /*16a0*/  UMOV UR10, UR13 ;  /* 0x0000000d000a7c82 */ /* 0x000fe40008000000 */
[----:B------:R-:W-:Y:S01]  /*16b0*/  HGMMA.64x256x16.F32.BF16 R24, gdesc[UR8], R24, gsb0 ;  /* 0x03e00000081879f0 */ /* 0x000fe20008001818 */
        /* <DEDUP_REMOVED lines=26> */
[----:B------:R-:W-:Y:S01]  /*1860*/  BPT.TRAP 0x1 ;  /* 0x000000040000795c */ /* 0x000fe20000300000 */
.L_x_23:
[----:B------:R-:W-:Y:S01]  /*1870*/  ULEA UR8, UR7, UR14, 0x3 ;  /* 0x0000000e07087291 */ /* 0x000fe2000f8e183f */
[----:B------:R-:W-:-:S03]  /*1880*/  ISETP.GT.U32.AND P1, PT, R19, 0x1, PT ;  /* 0x000000011300780c */ /* 0x000fc60003f24070 */
[----:B------:R-:W-:-:S04]  /*1890*/  UIADD3 UR8, UR8, 0x28, URZ ;  /* 0x0000002808087890 */ /* 0x000fc8000fffe03f */
[----:B------:R-:W-:-:S09]  /*18a0*/  UPRMT UR8, URZ, 0x654, UR8 ;  /* 0x000006543f087896 */ /* 0x000fd20008000008 */
[----:B------:R-:W-:Y:S01]  /*18b0*/  SYNCS.ARRIVE.TRANS64.RED.A1T0 RZ, [UR8], RZ ;  /* 0x000000ffffff79a7 */ /* 0x000fe20008100408 */
[----:B------:R-:W-:Y:S05]  /*18c0*/  @P1 BRA `(.L_x_24) ;  /* 0x0000000000041947 */ /* 0x000fea0003800000 */
[----:B------:R-:W-:Y:S01]  /*18d0*/  BPT.TRAP 0x1 ;  /* 0x000000040000795c */ /* 0x000fe20000300000 */
.L_x_24:
[----:B------:R-:W-:Y:S01]  /*18e0*/  UIADD3 UR6, UR6, 0x1, URZ ;  /* 0x0000000106067890 */ /* 0x000fe2000fffe03f */
[C---:B------:R-:W-:Y:S01]  /*18f0*/  ISETP.GT.AND P1, PT, R0.reuse, 0x1, PT ;  /* 0x000000010000780c */ /* 0x040fe20003f24270 */
[----:B------:R-:W-:Y:S01]  /*1900*/  UIADD3 UR7, UR7, 0x1, URZ ;  /* 0x0000000107077890 */ /* 0x000fe2000fffe03f */
[----:B------:R-:W-:Y:S01]  /*1910*/  VIADD R0, R0, 0xffffffff ;  /* 0xffffffff00007836 */ /* 0x000fe20000000000 */
[----:B------:R-:W-:Y:S02]  /*1920*/  UISETP.NE.AND UP0, UPT, UR6, 0x5, UPT ;  /* 0x000000050600788c */ /* 0x000fe4000bf05270 */
[----:B------:R-:W-:Y:S02]  /*1930*/  UISETP.NE.AND UP1, UPT, UR7, 0x5, UPT ;  /* 0x000000050700788c */ /* 0x000fe4000bf25270 */
[----:B------:R-:W-:Y:S02]  /*1940*/  USEL UR8, URZ, 0x1, UP0 ;  /* 0x000000013f087887 */ /* 0x000fe40008000000 */
[----:B------:R-:W-:-:S02]  /*1950*/  USEL UR6, UR6, URZ, UP0 ;  /* 0x0000003f06067287 */ /* 0x000fc40008000000 */
[----:B------:R-:W-:Y:S02]  /*1960*/  USEL UR7, UR7, URZ, UP1 ;  /* 0x0000003f07077287 */ /* 0x000fe40008800000 */
[----:B------:R-:W-:Y:S01]  /*1970*/  LOP3.LUT R5, R5, UR8, RZ, 0x3c, !PT ;  /* 0x0000000805057c12 */ /* 0x000fe2000f8e3cff */
[----:B------:R-:W-:Y:S09]  /*1980*/  @P1 BRA `(.L_x_25) ;  /* 0xfffffff800f81947 */ /* 0x000ff2000383ffff */
.L_x_18:
[----:B------:R-:W2:Y:S02]  /*1990*/  LDC R0, c[0x0][0x28c] ;  /* 0x0000a300ff007b82 */ /* 0x000ea40000000800 */
[----:B--2---:R-:W-:-:S13]  /*19a0*/  ISETP.GE.AND P1, PT, R0, 0x1, PT ;  /* 0x000000010000780c */ /* 0x004fda0003f26270 */
[----:B------:R-:W-:Y:S05]  /*19b0*/  @!P1 BRA `(.L_x_26) ;  /* 0x0000000000489947 */ /* 0x000fea0003800000 */
[----:B------:R-:W-:Y:S05]  /*19c0*/  @!P0 BRA `(.L_x_27) ;  /* 0x0000000000048947 */ /* 0x000fea0003800000 */
[----:B------:R-:W-:Y:S01]  /*19d0*/  BPT.TRAP 0x1 ;  /* 0x000000040000795c */ /* 0x000fe20000300000 */
.L_x_27:
[----:B------:R-:W2:Y:S01]  /*19e0*/  S2UR UR7, SR_CgaCtaId ;  /* 0x00000000000779c3 */ /* 0x000ea20000008800 */
[----:B------:R-:W-:Y:S01]  /*19f0*/  UISETP.LT.AND UP0, UPT, UR40, 0x1, UPT ;  /* 0x000000012800788c */ /* 0x000fe2000bf01270 */
[----:B------:R-:W-:-:S03]  /*1a00*/  ISETP.GT.U32.AND P0, PT, R19, 0x1, PT ;  /* 0x000000011300780c */ /* 0x000fc60003f04070 */
[----:B------:R-:W-:-:S04]  /*1a10*/  USEL UR6, UR40, 0x1, UP0 ;  /* 0x0000000128067887 */ /* 0x000fc80008000000 */
[----:B------:R-:W-:-:S04]  /*1a20*/  UIADD3 UR6, UR39, UR40, -UR6 ;  /* 0x0000002827067290 */ /* 0x000fc8000fffe806 */
[----:B------:R-:W-:-:S04]  /*1a30*/  UIMAD.WIDE.U32 UR4, UR6, -0x33333333, URZ ;  /* 0xcccccccd060478a5 */ /* 0x000fc8000f8e003f */
[----:B------:R-:W-:-:S03]  /*1a40*/  USHF.R.U32.HI UR4, URZ, 0x2, UR5 ;  /* 0x000000023f047899 */ /* 0x000fc60008011605 */
[----:B------:R-:W-:Y:S01]  /*1a50*/  UMOV UR5, 0x400 ;  /* 0x0000040000057882 */ /* 0x000fe20000000000 */
[----:B------:R-:W-:Y:S02]  /*1a60*/  UIMAD UR6, UR4, -0x5, UR6 ;  /* 0xfffffffb040678a4 */ /* 0x000fe4000f8e0206 */
[----:B--2---:R-:W-:-:S04]  /*1a70*/  ULEA UR5, UR7, UR5, 0x18 ;  /* 0x0000000507057291 */ /* 0x004fc8000f8ec03f */
[----:B------:R-:W-:-:S04]  /*1a80*/  ULEA UR6, UR6, UR5, 0x3 ;  /* 0x0000000506067291 */ /* 0x000fc8000f8e183f */
[----:B------:R-:W-:-:S04]  /*1a90*/  UIADD3 UR6, UR6, 0x28, URZ ;  /* 0x0000002806067890 */ /* 0x000fc8000fffe03f */
[----:B------:R-:W-:-:S09]  /*1aa0*/  UPRMT UR6, URZ, 0x654, UR6 ;  /* 0x000006543f067896 */ /* 0x000fd20008000006 */
[----:B------:R-:W-:Y:S01]  /*1ab0*/  SYNCS.ARRIVE.TRANS64.RED.A1T0 RZ, [UR6], RZ ;  /* 0x000000ffffff79a7 */ /* 0x000fe20008100406 */
[----:B------:R-:W-:Y:S05]  /*1ac0*/  @P0 BRA `(.L_x_26) ;  /* 0x0000000000040947 */ /* 0x000fea0003800000 */
[----:B------:R-:W-:Y:S01]  /*1ad0*/  BPT.TRAP 0x1 ;  /* 0x000000040000795c */ /* 0x000fe20000300000 */
.L_x_26:
[----:B------:R-:W2:Y:S01]  /*1ae0*/  LDC R7, c[0x0][0x288] ;  /* 0x0000a200ff077b82 */ /* 0x000ea20000000800 */
[----:B01----:R-:W-:Y:S01]  /*1af0*/  SHF.R.U32.HI R3, RZ, 0x2, R18 ;  /* 0x00000002ff037819 */ /* 0x003fe20000011612 */
[----:B------:R-:W-:Y:S01]  /*1b00*/  UIADD3 UR39, UR40, UR39, URZ ;  /* 0x0000002728277290 */ /* 0x000fe2000fffe03f */
[C---:B------:R-:W-:Y:S01]  /*1b10*/  LOP3.LUT R4, R18.reuse, 0x60, RZ, 0xc0, !PT ;  /* 0x0000006012047812 */ /* 0x040fe200078ec0ff */
[----:B------:R-:W-:Y:S01]  /*1b20*/  ULDC UR7, c[0x0][0x284] ;  /* 0x0000a10000077ab9 */ /* 0x000fe20000000800 */
[----:B------:R-:W-:Y:S01]  /*1b30*/  LOP3.LUT R3, R3, 0x7, RZ, 0xc0, !PT ;  /* 0x0000000703037812 */ /* 0x000fe200078ec0ff */
[----:B------:R-:W-:Y:S01]  /*1b40*/  UISETP.GT.U32.AND UP0, UPT, UR39, 0x4, UPT ;  /* 0x000000042700788c */ /* 0x000fe2000bf04070 */
[----:B------:R-:W-:Y:S01]  /*1b50*/  SHF.R.U32.HI R10, RZ, 0x1, R4 ;  /* 0x00000001ff0a7819 */ /* 0x000fe20000011604 */
[----:B------:R-:W-:Y:S01]  /*1b60*/  IMAD.SHL.U32 R4, R18, 0x2, RZ ;  /* 0x0000000212047824 */ /* 0x000fe200078e00ff */
[----:B------:R-:W-:Y:S01]  /*1b70*/  LOP3.LUT R0, R22, 0x1, RZ, 0xc0, !PT ;  /* 0x0000000116007812 */ /* 0x000fe200078ec0ff */
[----:B------:R-:W-:Y:S01]  /*1b80*/  UISETP.LT.U32.AND UP0, UPT, UR40, 0x5, UP0 ;  /* 0x000000052800788c */ /* 0x000fe20008701070 */
[----:B------:R-:W-:Y:S01]  /*1b90*/  IADD3 R5, RZ, -R10, -R3 ;  /* 0x8000000aff057210 */ /* 0x000fe20007ffe803 */
[----:B------:R-:W-:Y:S01]  /*1ba0*/  UISETP.GE.U32.AND UP1, UPT, UR40, 0x5, UPT ;  /* 0x000000052800788c */ /* 0x000fe2000bf26070 */
[----:B------:R-:W-:Y:S01]  /*1bb0*/  LOP3.LUT R9, R4, 0x6, RZ, 0xc0, !PT ;  /* 0x0000000604097812 */ /* 0x000fe200078ec0ff */
[C---:B------:R-:W-:Y:S01]  /*1bc0*/  IMAD.SHL.U32 R6, R0.reuse, 0x40, RZ ;  /* 0x0000004000067824 */ /* 0x040fe200078e00ff */
[----:B------:R-:W-:Y:S01]  /*1bd0*/  SHF.R.S32.HI R21, RZ, 0x1f, R23 ;  /* 0x0000001fff157819 */ /* 0x000fe20000011417 */
[----:B------:R-:W-:Y:S01]  /*1be0*/  IMAD R11, R0, -0x40, R5 ;  /* 0xffffffc0000b7824 */ /* 0x000fe200078e0205 */
[----:B------:R-:W-:Y:S01]  /*1bf0*/  LOP3.LUT R0, R18, 0x3, RZ, 0xc0, !PT ;  /* 0x0000000312007812 */ /* 0x000fe200078ec0ff */
[----:B------:R-:W-:Y:S01]  /*1c00*/  ULDC.64 UR8, c[0x0][0x5d0] ;  /* 0x0001740000087ab9 */ /* 0x000fe20000000a00 */
[----:B------:R-:W-:Y:S01]  /*1c10*/  PRMT R8, R9, 0x6540, R152 ;  /* 0x0000654009087816 */ /* 0x000fe20000000098 */
[----:B------:R-:W-:Y:S01]  /*1c20*/  IMAD.SHL.U32 R152, R152, 0x100, RZ ;  /* 0x0000010098987824 */ /* 0x000fe200078e00ff */
[----:B------:R-:W-:Y:S01]  /*1c30*/  UIMAD.WIDE.U32 UR4, UR39, -0x33333333, URZ ;  /* 0xcccccccd270478a5 */ /* 0x000fe2000f8e003f */
[----:B------:R-:W-:Y:S01]  /*1c40*/  IMAD R4, R21, UR8, RZ ;  /* 0x0000000815047c24 */ /* 0x000fe2000f8e02ff */
[----:B------:R-:W-:Y:S01]  /*1c50*/  USEL UR6, URZ, 0x1, !UP0 ;  /* 0x000000013f067887 */ /* 0x000fe2000c000000 */
[----:B--2---:R-:W-:Y:S01]  /*1c60*/  IMAD R13, R0, -0x2, R7 ;  /* 0xfffffffe000d7824 */ /* 0x004fe200078e0207 */
[----:B------:R-:W-:Y:S01]  /*1c70*/  ISETP.GE.AND P0, PT, R152, R7, PT ;  /* 0x000000079800720c */ /* 0x000fe20003f06270 */
[C---:B------:R-:W-:Y:S01]  /*1c80*/  IMAD.SHL.U32 R0, R153.reuse, 0x80, RZ ;  /* 0x0000008099007824 */ /* 0x040fe200078e00ff */
[----:B------:R-:W-:Y:S01]  /*1c90*/  SHF.R.S32.HI R9, RZ, 0x1f, R8 ;  /* 0x0000001fff097819 */ /* 0x000fe20000011408 */
[----:B------:R-:W-:Y:S01]  /*1ca0*/  USHF.R.U32.HI UR4, URZ, 0x2, UR5 ;  /* 0x000000023f047899 */ /* 0x000fe20008011605 */
[----:B------:R-:W-:Y:S01]  /*1cb0*/  LOP3.LUT R3, R6, 0x40, R3, 0xe2, !PT ;  /* 0x0000004006037812 */ /* 0x000fe200078ee203 */
[----:B------:R-:W-:Y:S01]  /*1cc0*/  ULOP3.LUT UR38, UR38, UR6, URZ, 0x3c, !UPT ;  /* 0x0000000626267292 */ /* 0x000fe2000f8e3c3f */
[C---:B------:R-:W-:Y:S01]  /*1cd0*/  ISETP.GE.OR P0, PT, R0.reuse, UR7, P0 ;  /* 0x0000000700007c0c */ /* 0x040fe20008706670 */
[----:B------:R-:W-:Y:S01]  /*1ce0*/  IMAD.WIDE R6, R153, 0x80, RZ ;  /* 0x0000008099067825 */ /* 0x000fe200078e02ff */
[----:B------:R-:W-:Y:S01]  /*1cf0*/  UIMAD UR39, UR4, -0x5, UR39 ;  /* 0xfffffffb042778a4 */ /* 0x000fe2000f8e0227 */
[----:B------:R-:W-:Y:S01]  /*1d00*/  IADD3 R0, -R0, UR7, R11 ;  /* 0x0000000700007c10 */ /* 0x000fe2000fffe10b */
[----:B------:R-:W-:Y:S01]  /*1d10*/  @UP1 ULOP3.LUT UR38, UR38, 0x1, UR4, 0x78, !UPT ;  /* 0x0000000126261892 */ /* 0x000fe2000f8e7804 */
[C---:B------:R-:W-:Y:S01]  /*1d20*/  IMAD R15, R23.reuse, UR9, R4 ;  /* 0x00000009170f7c24 */ /* 0x040fe2000f8e0204 */
[----:B------:R-:W-:Y:S01]  /*1d30*/  LOP3.LUT R167, R6, R3, R10, 0xfe, !PT ;  /* 0x0000000306a77212 */ /* 0x000fe200078efe0a */
[----:B------:R-:W-:-:S04]  /*1d40*/  IMAD.WIDE.U32 R4, R23, UR8, R8 ;  /* 0x0000000817047c25 */ /* 0x000fc8000f8e0008 */
[----:B------:R-:W-:Y:S02]  /*1d50*/  IMAD.IADD R5, R5, 0x1, R15 ;  /* 0x0000000105057824 */ /* 0x000fe400078e020f */
[----:B------:R-:W-:Y:S02]  /*1d60*/  IMAD.IADD R3, R13, 0x1, -R152 ;  /* 0x000000010d037824 */ /* 0x000fe400078e0a98 */
[----:B------:R-:W-:Y:S01]  /*1d70*/  IMAD.MOV.U32 R153, RZ, RZ, -0x1 ;  /* 0xffffffffff997424 */ /* 0x000fe200078e00ff */
[----:B------:R-:W-:Y:S06]  /*1d80*/  @P0 BRA `(.L_x_28) ;  /* 0x0000007800dc0947 */ /* 0x000fec0003800000 */
[----:B------:R-:W0:Y:S01]  /*1d90*/  LDC.64 R10, c[0x0][0x5c8] ;  /* 0x00017200ff0a7b82 */ /* 0x000e220000000a00 */
[----:B-----5:R-:W-:Y:S01]  /*1da0*/  FSETP.NEU.AND P0, PT, R155, RZ, PT ;  /* 0x000000ff9b00720b */ /* 0x020fe20003f0d000 */
[----:B------:R-:W-:Y:S01]  /*1db0*/  BSSY B0, `(.L_x_28) ;  /* 0x00007b4000007945 */ /* 0x000fe20003800000 */
[----:B------:R-:W-:-:S04]  /*1dc0*/  ISETP.GT.AND P2, PT, R3, RZ, PT ;  /* 0x000000ff0300720c */ /* 0x000fc80003f44270 */
[----:B------:R-:W-:Y:S01]  /*1dd0*/  ISETP.GT.AND P1, PT, R0, RZ, P2 ;  /* 0x000000ff0000720c */ /* 0x000fe20001724270 */
[-C--:B0-----:R-:W-:Y:S02]  /*1de0*/  IMAD R12, R7, R10.reuse, RZ ;  /* 0x0000000a070c7224 */ /* 0x081fe400078e02ff */
[----:B------:R-:W-:-:S04]  /*1df0*/  IMAD.WIDE.U32 R160, R167, R10, R4 ;  /* 0x0000000aa7a07225 */ /* 0x000fc800078e0004 */
[----:B------:R-:W-:-:S04]  /*1e00*/  IMAD R5, R167, R11, R12 ;  /* 0x0000000ba7057224 */ /* 0x000fc800078e020c */
[----:B------:R-:W-:Y:S01]  /*1e10*/  IMAD.IADD R169, R161, 0x1, R5 ;  /* 0x00000001a1a97824 */ /* 0x000fe200078e0205 */
[----:B------:R-:W-:Y:S06]  /*1e20*/  @!P0 BRA `(.L_x_29) ;  /* 0x0000005400988947 */ /* 0x000fec0003800000 */
[----:B------:R-:W0:Y:S01]  /*1e30*/  LDC.64 R14, c[0x0][0x5b8] ;  /* 0x00016e00ff0e7b82 */ /* 0x000e220000000a00 */
[----:B------:R-:W-:-:S07]  /*1e40*/  ULDC.64 UR4, c[0x0][0x5c0] ;  /* 0x0001700000047ab9 */ /* 0x000fce0000000a00 */
[----:B------:R-:W1:Y:S08]  /*1e50*/  LDC.64 R164, c[0x0][0x5b0] ;  /* 0x00016c00ffa47b82 */ /* 0x000e700000000a00 */
[----:B------:R-:W2:Y:S01]  /*1e60*/  LDC.64 R12, c[0x0][0x5a8] ;  /* 0x00016a00ff0c7b82 */ /* 0x000ea20000000a00 */
[-C--:B0-----:R-:W-:Y:S02]  /*1e70*/  IMAD R4, R21, R14.reuse, RZ ;  /* 0x0000000e15047224 */ /* 0x081fe400078e02ff */
[----:B------:R-:W-:-:S04]  /*1e80*/  IMAD.WIDE.U32 R162, R23, R14, R8 ;  /* 0x0000000e17a27225 */ /* 0x000fc800078e0008 */
[----:B------:R-:W-:Y:S02]  /*1e90*/  IMAD R159, R23, R15, R4 ;  /* 0x0000000f179f7224 */ /* 0x000fe400078e0204 */
[-C--:B-1----:R-:W-:Y:S02]  /*1ea0*/  IMAD R6, R7, R164.reuse, RZ ;  /* 0x000000a407067224 */ /* 0x082fe400078e02ff */
[----:B------:R-:W-:Y:S02]  /*1eb0*/  IMAD.IADD R21, R163, 0x1, R159 ;  /* 0x00000001a3157824 */ /* 0x000fe400078e029f */
[----:B------:R-:W-:Y:S02]  /*1ec0*/  IMAD.MOV.U32 R20, RZ, RZ, R162 ;  /* 0x000000ffff147224 */ /* 0x000fe400078e00a2 */
[C---:B------:R-:W-:Y:S02]  /*1ed0*/  IMAD R161, R167.reuse, R165, R6 ;  /* 0x000000a5a7a17224 */ /* 0x040fe400078e0206 */
[----:B------:R-:W-:-:S04]  /*1ee0*/  IMAD.WIDE.U32 R4, R167, R164, R20 ;  /* 0x000000a4a7047225 */ /* 0x000fc800078e0014 */
[----:B------:R-:W-:Y:S01]  /*1ef0*/  IMAD.IADD R5, R5, 0x1, R161 ;  /* 0x0000000105057824 */ /* 0x000fe200078e02a1 */
[----:B--2---:R-:W-:-:S04]  /*1f00*/  LEA R6, P0, R4, R12, 0x1 ;  /* 0x0000000c04067211 */ /* 0x004fc800078008ff */
[----:B------:R-:W-:-:S05]  /*1f10*/  LEA.HI.X R7, R4, R13, R5, 0x1, P0 ;  /* 0x0000000d04077211 */ /* 0x000fca00000f0c05 */
[----:B------:R0:W2:Y:S01]  /*1f20*/  @P1 LDG.E.LTC128B.U16 R15, desc[UR36][R6.64] ;  /* 0x00000024060f1981 */ /* 0x0000a2000c1e1520 */
[----:B------:R-:W-:Y:S01]  /*1f30*/  IMAD.WIDE.U32 R156, R167, R164, R8 ;  /* 0x000000a4a79c7225 */ /* 0x000fe200078e0008 */
[----:B------:R-:W-:Y:S03]  /*1f40*/  BSSY B1, `(.L_x_30) ;  /* 0x0000013000017945 */ /* 0x000fe60003800000 */
[----:B------:R-:W-:Y:S02]  /*1f50*/  IMAD.IADD R157, R161, 0x1, R157 ;  /* 0x00000001a19d7824 */ /* 0x000fe400078e029d */
[----:B------:R-:W-:-:S04]  /*1f60*/  IMAD.WIDE.U32 R156, R23, R14, R156 ;  /* 0x0000000e179c7225 */ /* 0x000fc800078e009c */
[----:B0-----:R-:W-:Y:S01]  /*1f70*/  IMAD.IADD R7, R159, 0x1, R157 ;  /* 0x000000019f077824 */ /* 0x001fe200078e029d */
[----:B------:R-:W-:Y:S02]  /*1f80*/  LEA R6, P4, R156, R12, 0x1 ;  /* 0x0000000c9c067211 */ /* 0x000fe400078808ff */
[----:B------:R-:W-:Y:S02]  /*1f90*/  SHF.L.U64.HI R157, R164, 0x3, R165 ;  /* 0x00000003a49d7819 */ /* 0x000fe400000102a5 */
[----:B------:R-:W-:Y:S01]  /*1fa0*/  LEA.HI.X R7, R156, R13, R7, 0x1, P4 ;  /* 0x0000000d9c077211 */ /* 0x000fe200020f0c07 */
[----:B------:R-:W-:Y:S02]  /*1fb0*/  IMAD.SHL.U32 R156, R164, 0x8, RZ ;  /* 0x00000008a49c7824 */ /* 0x000fe400078e00ff */
[----:B--2---:R-:W-:-:S04]  /*1fc0*/  IMAD.U32 R4, R15, 0x10000, RZ ;  /* 0x000100000f047824 */ /* 0x004fc800078e00ff */
[----:B------:R-:W-:Y:S01]  /*1fd0*/  FMUL R5, R4, R155 ;  /* 0x0000009b04057220 */ /* 0x000fe20000400000 */
[----:B------:R-:W-:-:S03]  /*1fe0*/  LEA R4, P0, R160, UR4, 0x1 ;  /* 0x00000004a0047c11 */ /* 0x000fc6000f8008ff */
[----:B------:R-:W-:Y:S01]  /*1ff0*/  FFMA R24, R24, R154, R5 ;  /* 0x0000009a18187223 */ /* 0x000fe20000000005 */
[----:B------:R-:W-:Y:S02]  /*2000*/  LEA.HI.X R5, R160, UR5, R169, 0x1, P0 ;  /* 0x00000005a0057c11 */ /* 0x000fe400080f0ca9 */
[----:B------:R-:W-:Y:S02]  /*2010*/  ISETP.GT.AND P0, PT, R3, 0x1, PT ;  /* 0x000000010300780c */ /* 0x000fe40003f04270 */
[----:B------:R-:W-:Y:S02]  /*2020*/  F2FP.BF16.F32.PACK_AB R24, RZ, R24 ;  /* 0x00000018ff18723e */ /* 0x000fe400000010ff */
[----:B------:R-:W-:-:S03]  /*2030*/  ISETP.GT.AND P3, PT, R0, RZ, P0 ;  /* 0x000000ff0000720c */ /* 0x000fc60000764270 */
[----:B------:R0:W-:Y:S10]  /*2040*/  @P1 STG.E.U16 desc[UR36][R4.64], R24 ;  /* 0x0000001804001986 */ /* 0x0001f4000c101524 */
[----:B------:R-:W-:Y:S05]  /*2050*/  @!P3 BRA `(.L_x_31) ;  /* 0x000000000004b947 */ /* 0x000fea0003800000 */
[----:B------:R1:W5:Y:S02]  /*2060*/  LDG.E.LTC128B.U16 R15, desc[UR36][R6.64+0x2] ;  /* 0x00000224060f7981 */ /* 0x000364000c1e1520 */
.L_x_31:
[----:B------:R-:W-:Y:S05]  /*2070*/  BSYNC B1 ;  /* 0x0000000000017941 */ /* 0x000fea0003800000 */
.L_x_30:
[----:B-----5:R-:W-:Y:S01]  /*2080*/  IMAD.U32 R20, R15, 0x10000, RZ ;  /* 0x000100000f147824 */ /* 0x020fe200078e00ff */
[----:B------:R-:W-:Y:S01]  /*2090*/  ISETP.GT.AND P2, PT, R0, 0x8, P2 ;  /* 0x000000080000780c */ /* 0x000fe20001744270 */
[----:B------:R-:W-:Y:S01]  /*20a0*/  IMAD.WIDE.U32 R156, R167, R164, R156 ;  /* 0x000000a4a79c7225 */ /* 0x000fe200078e009c */
[----:B------:R-:W-:-:S03]  /*20b0*/  PRMT R152, R15, 0x7610, R152 ;  /* 0x000076100f987816 */ /* 0x000fc60000000098 */
[----:B------:R-:W-:Y:S01]  /*20c0*/  FMUL R20, R20, R155 ;  /* 0x0000009b14147220 */ /* 0x000fe20000400000 */
[----:B------:R-:W-:Y:S01]  /*20d0*/  IMAD.IADD R161, R161, 0x1, R157 ;  /* 0x00000001a1a17824 */ /* 0x000fe200078e029d */
[----:B------:R-:W-:Y:S02]  /*20e0*/  IADD3 R162, P1, R162, R156, RZ ;  /* 0x0000009ca2a27210 */ /* 0x000fe40007f3e0ff */
[----:B------:R-:W-:-:S03]  /*20f0*/  FFMA R25, R25, R154, R20 ;  /* 0x0000009a19197223 */ /* 0x000fc60000000014 */
[----:B------:R-:W-:Y:S02]  /*2100*/  IMAD.X R21, R161, 0x1, R21, P1 ;  /* 0x00000001a1157824 */ /* 0x000fe400008e0615 */
[----:B------:R-:W-:Y:S02]  /*2110*/  F2FP.BF16.F32.PACK_AB R25, RZ, R25 ;  /* 0x00000019ff19723e */ /* 0x000fe400000010ff */
[C---:B------:R-:W-:Y:S02]  /*2120*/  LEA R20, P1, R162.reuse, R12, 0x1 ;  /* 0x0000000ca2147211 */ /* 0x040fe400078208ff */
[----:B------:R-:W-:Y:S02]  /*2130*/  PRMT R157, R25, 0x7610, R157 ;  /* 0x00007610199d7816 */ /* 0x000fe4000000009d */
[----:B------:R-:W-:-:S03]  /*2140*/  LEA.HI.X R21, R162, R13, R21, 0x1, P1 ;  /* 0x0000000da2157211 */ /* 0x000fc600008f0c15 */
[----:B------:R2:W-:Y:S04]  /*2150*/  @P3 STG.E.U16 desc[UR36][R4.64+0x2], R157 ;  /* 0x0000029d04003986 */ /* 0x0005e8000c101524 */
[----:B------:R-:W0:Y:S01]  /*2160*/  @P2 LDG.E.LTC128B.U16 R152, desc[UR36][R20.64] ;  /* 0x0000002414982981 */ /* 0x000e22000c1e1520 */
[----:B------:R-:W-:Y:S01]  /*2170*/  IADD3 R8, P1, R8, R156, RZ ;  /* 0x0000009c08087210 */ /* 0x000fe20007f3e0ff */
[----:B------:R-:W-:Y:S01]  /*2180*/  BSSY B1, `(.L_x_32) ;  /* 0x0000011000017945 */ /* 0x000fe20003800000 */
[----:B------:R-:W-:Y:S02]  /*2190*/  SHF.L.U64.HI R11, R10, 0x4, R11 ;  /* 0x000000040a0b7819 */ /* 0x000fe4000001020b */
[----:B------:R-:W-:Y:S01]  /*21a0*/  ISETP.GT.AND P0, PT, R0, 0x8, P0 ;  /* 0x000000080000780c */ /* 0x000fe20000704270 */
[----:B------:R-:W-:Y:S01]  /*21b0*/  IMAD.X R9, R9, 0x1, R161, P1 ;  /* 0x0000000109097824 */ /* 0x000fe200008e06a1 */
[----:B------:R-:W-:Y:S01]  /*21c0*/  LEA R10, P1, R10, R4, 0x4 ;  /* 0x000000040a0a7211 */ /* 0x000fe200078220ff */
[----:B------:R-:W-:-:S04]  /*21d0*/  IMAD.WIDE.U32 R14, R23, R14, R8 ;  /* 0x0000000e170e7225 */ /* 0x000fc800078e0008 */
[----:B------:R-:W-:Y:S01]  /*21e0*/  IMAD.X R11, R11, 0x1, R5, P1 ;  /* 0x000000010b0b7824 */ /* 0x000fe200008e0605 */
[----:B------:R-:W-:Y:S01]  /*21f0*/  LEA R8, P3, R14, R12, 0x1 ;  /* 0x0000000c0e087211 */ /* 0x000fe200078608ff */
[----:B------:R-:W-:-:S05]  /*2200*/  IMAD.IADD R9, R159, 0x1, R15 ;  /* 0x000000019f097824 */ /* 0x000fca00078e020f */
[----:B------:R-:W-:Y:S01]  /*2210*/  LEA.HI.X R9, R14, R13, R9, 0x1, P3 ;  /* 0x0000000d0e097211 */ /* 0x000fe200018f0c09 */
[----:B0-----:R-:W-:-:S04]  /*2220*/  IMAD.U32 R24, R152, 0x10000, RZ ;  /* 0x0001000098187824 */ /* 0x001fc800078e00ff */
[----:B------:R-:W-:-:S04]  /*2230*/  FMUL R25, R24, R155 ;  /* 0x0000009b18197220 */ /* 0x000fc80000400000 */
[----:B------:R-:W-:-:S05]  /*2240*/  FFMA R25, R26, R154, R25 ;  /* 0x0000009a1a197223 */ /* 0x000fca0000000019 */
[----:B------:R-:W-:-:S05]  /*2250*/  F2FP.BF16.F32.PACK_AB R25, RZ, R25 ;  /* 0x00000019ff19723e */ /* 0x000fca00000010ff */
[----:B------:R2:W-:Y:S01]  /*2260*/  @P2 STG.E.U16 desc[UR36][R10.64], R25 ;  /* 0x000000190a002986 */ /* 0x0005e2000c101524 */
[----:B------:R-:W-:Y:S05]  /*2270*/  @!P0 BRA `(.L_x_33) ;  /* 0x0000000000048947 */ /* 0x000fea0003800000 */
[----:B------:R0:W5:Y:S02]  /*2280*/  LDG.E.LTC128B.U16 R152, desc[UR36][R8.64+0x2] ;  /* 0x0000022408987981 */ /* 0x000164000c1e1520 */
.L_x_33:
[----:B------:R-:W-:Y:S05]  /*2290*/  BSYNC B1 ;  /* 0x0000000000017941 */ /* 0x000fea0003800000 */
.L_x_32:
[----:B-----5:R-:W-:Y:S01]  /*22a0*/  IMAD.U32 R12, R152, 0x10000, RZ ;  /* 0x00010000980c7824 */ /* 0x020fe200078e00ff */
[----:B------:R-:W-:Y:S01]  /*22b0*/  ISETP.GT.AND P1, PT, R3, 0x8, PT ;  /* 0x000000080300780c */ /* 0x000fe20003f24270 */
[----:B------:R-:W-:Y:S02]  /*22c0*/  BSSY B1, `(.L_x_34) ;  /* 0x0000008000017945 */ /* 0x000fe40003800000 */
[----:B------:R-:W-:Y:S01]  /*22d0*/  FMUL R12, R12, R155 ;  /* 0x0000009b0c0c7220 */ /* 0x000fe20000400000 */
[----:B------:R-:W-:-:S03]  /*22e0*/  ISETP.GT.AND P2, PT, R0, RZ, P1 ;  /* 0x000000ff0000720c */ /* 0x000fc60000f44270 */
[----:B------:R-:W-:-:S05]  /*22f0*/  FFMA R12, R27, R154, R12 ;  /* 0x0000009a1b0c7223 */ /* 0x000fca000000000c */
[----:B------:R-:W-:-:S05]  /*2300*/  F2FP.BF16.F32.PACK_AB R12, RZ, R12 ;  /* 0x0000000cff0c723e */ /* 0x000fca00000010ff */
[----:B------:R3:W-:Y:S01]  /*2310*/  @P0 STG.E.U16 desc[UR36][R10.64+0x2], R12 ;  /* 0x0000020c0a000986 */ /* 0x0007e2000c101524 */
[----:B------:R-:W-:Y:S05]  /*2320*/  @!P2 BRA `(.L_x_35) ;  /* 0x000000000004a947 */ /* 0x000fea0003800000 */
[----:B------:R4:W5:Y:S02]  /*2330*/  LDG.E.LTC128B.U16 R152, desc[UR36][R6.64+0x10] ;  /* 0x0000102406987981 */ /* 0x000964000c1e1520 */
.L_x_35:
[----:B------:R-:W-:Y:S05]  /*2340*/  BSYNC B1 ;  /* 0x0000000000017941 */ /* 0x000fea0003800000 */
.L_x_34:
[----:B---3-5:R-:W-:Y:S01]  /*2350*/  IMAD.U32 R12, R152, 0x10000, RZ ;  /* 0x00010000980c7824 */ /* 0x028fe200078e00ff */
        /* <DEDUP_REMOVED lines=9> */
.L_x_37:
[----:B------:R-:W-:Y:S05]  /*23f0*/  BSYNC B1 ;  /* 0x0000000000017941 */ /* 0x000fea0003800000 */
.L_x_36:
[----:B-----5:R-:W-:Y:S01]  /*2400*/  IMAD.U32 R12, R152, 0x10000, RZ ;  /* 0x00010000980c7824 */ /* 0x020fe200078e00ff */
[----:B------:R-:W-:Y:S01]  /*2410*/  ISETP.GT.AND P1, PT, R0, 0x8, P1 ;  /* 0x000000080000780c */ /* 0x000fe20000f24270 */
[----:B------:R-:W-:Y:S02]  /*2420*/  BSSY B1, `(.L_x_38) ;  /* 0x0000007000017945 */ /* 0x000fe40003800000 */
[----:B------:R-:W-:-:S04]  /*2430*/  FMUL R12, R12, R155 ;  /* 0x0000009b0c0c7220 */ /* 0x000fc80000400000 */
[----:B------:R-:W-:-:S05]  /*2440*/  FFMA R12, R29, R154, R12 ;  /* 0x0000009a1d0c7223 */ /* 0x000fca000000000c */
[----:B------:R-:W-:-:S05]  /*2450*/  F2FP.BF16.F32.PACK_AB R12, RZ, R12 ;  /* 0x0000000cff0c723e */ /* 0x000fca00000010ff */
[----:B------:R0:W-:Y:S01]  /*2460*/  @P3 STG.E.U16 desc[UR36][R4.64+0x12], R12 ;  /* 0x0000120c04003986 */ /* 0x0001e2000c101524 */
[----:B------:R-:W-:Y:S05]  /*2470*/  @!P1 BRA `(.L_x_39) ;  /* 0x0000000000049947 */ /* 0x000fea0003800000 */
[----:B------:R0:W5:Y:S02]  /*2480*/  LDG.E.LTC128B.U16 R152, desc[UR36][R8.64+0x10] ;  /* 0x0000102408987981 */ /* 0x000164000c1e1520 */
.L_x_39:
[----:B------:R-:W-:Y:S05]  /*2490*/  BSYNC B1 ;  /* 0x0000000000017941 */ /* 0x000fea0003800000 */
.L_x_38:
[----:B0----5:R-:W-:Y:S01]  /*24a0*/  IMAD.U32 R12, R152, 0x10000, RZ ;  /* 0x00010000980c7824 */ /* 0x021fe200078e00ff */
[----:B------:R-:W-:Y:S01]  /*24b0*/  ISETP.GT.AND P0, PT, R0, 0x8, P0 ;  /* 0x000000080000780c */ /* 0x000fe20000704270 */
[----:B------:R-:W-:Y:S02]  /*24c0*/  BSSY B1, `(.L_x_40) ;  /* 0x0000007000017945 */ /* 0x000fe40003800000 */
[----:B---3--:R-:W-:-:S04]  /*24d0*/  FMUL R13, R12, R155 ;  /* 0x0000009b0c0d7220 */ /* 0x008fc80000400000 */
[----:B------:R-:W-:-:S05]  /*24e0*/  FFMA R13, R30, R154, R13 ;  /* 0x0000009a1e0d7223 */ /* 0x000fca000000000d */
[----:B------:R-:W-:-:S05]  /*24f0*/  F2FP.BF16.F32.PACK_AB R13, RZ, R13 ;  /* 0x0000000dff0d723e */ /* 0x000fca00000010ff */
[----:B------:R0:W-:Y:S01]  /*2500*/  @P1 STG.E.U16 desc[UR36][R10.64+0x10], R13 ;  /* 0x0000100d0a001986 */ /* 0x0001e2000c101524 */
[----:B------:R-:W-:Y:S05]  /*2510*/  @!P0 BRA `(.L_x_41) ;  /* 0x0000000000048947 */ /* 0x000fea0003800000 */
[----:B------:R3:W5:Y:S02]  /*2520*/  LDG.E.LTC128B.U16 R152, desc[UR36][R8.64+0x12] ;  /* 0x0000122408987981 */ /* 0x000764000c1e1520 */
.L_x_41:
[----:B------:R-:W-:Y:S05]  /*2530*/  BSYNC B1 ;  /* 0x0000000000017941 */ /* 0x000fea0003800000 */
.L_x_40:
        /* <DEDUP_REMOVED lines=10> */
.L_x_43:
[----:B------:R-:W-:Y:S05]  /*25e0*/  BSYNC B1 ;  /* 0x0000000000017941 */ /* 0x000fea0003800000 */
.L_x_42:
[----:B0----5:R-:W-:Y:S01]  /*25f0*/  IMAD.U32 R12, R152, 0x10000, RZ ;  /* 0x00010000980c7824 */ /* 0x021fe200078e00ff */
        /* <DEDUP_REMOVED lines=9> */
.L_x_45:
[----:B------:R-:W-:Y:S05]  /*2690*/  BSYNC B1 ;  /* 0x0000000000017941 */ /* 0x000fea0003800000 */
.L_x_44:
        /* <DEDUP_REMOVED lines=9> */
.L_x_47:
[----:B------:R-:W-:Y:S05]  /*2730*/  BSYNC B1 ;  /* 0x0000000000017941 */ /* 0x000fea0003800000 */
.L_x_46:
[----:B0----5:R-:W-:Y:S01]  /*2740*/  IMAD.U32 R12, R152, 0x10000, RZ ;  /* 0x00010000980c7824 */ /* 0x021fe200078e00ff */
        /* <DEDUP_REMOVED lines=8> */
.L_x_49:
[----:B------:R-:W-:Y:S05]  /*27d0*/  BSYNC B1 ;  /* 0x0000000000017941 */ /* 0x000fea0003800000 */
.L_x_48:
        /* <DEDUP_REMOVED lines=10> */
.L_x_51:
[----:B------:R-:W-:Y:S05]  /*2880*/  BSYNC B1 ;  /* 0x0000000000017941 */ /* 0x000fea0003800000 */
.L_x_50:
        /* <DEDUP_REMOVED lines=10> */
.L_x_53:
[----:B------:R-:W-:Y:S05]  /*2930*/  BSYNC B1 ;  /* 0x0000000000017941 */ /* 0x000fea0003800000 */
.L_x_52:
        /* <DEDUP_REMOVED lines=9> */
.L_x_55:
[----:B------:R-:W-:Y:S05]  /*29d0*/  BSYNC B1 ;  /* 0x0000000000017941 */ /* 0x000fea0003800000 */
.L_x_54:
        /* <DEDUP_REMOVED lines=9> */
.L_x_57:
[----:B------:R-:W-:Y:S05]  /*2a70*/  BSYNC B1 ;  /* 0x0000000000017941 */ /* 0x000fea0003800000 */
.L_x_56:
        /* <DEDUP_REMOVED lines=10> */
.L_x_59:
[----:B------:R-:W-:Y:S05]  /*2b20*/  BSYNC B1 ;  /* 0x0000000000017941 */ /* 0x000fea0003800000 */
.L_x_58:
        /* <DEDUP_REMOVED lines=10> */
.L_x_61:
[----:B------:R-:W-:Y:S05]  /*2bd0*/  BSYNC B1 ;  /* 0x0000000000017941 */ /* 0x000fea0003800000 */
.L_x_60:
        /* <DEDUP_REMOVED lines=9> */
.L_x_63:
[----:B------:R-:W-:Y:S05]  /*2c70*/  BSYNC B1 ;  /* 0x0000000000017941 */ /* 0x000fea0003800000 */
.L_x_62:
        /* <DEDUP_REMOVED lines=9> */
.L_x_65:
[----:B------:R-:W-:Y:S05]  /*2d10*/  BSYNC B1 ;  /* 0x0000000000017941 */ /* 0x000fea0003800000 */
.L_x_64:
        /* <DEDUP_REMOVED lines=10> */
.L_x_67:
[----:B------:R-:W-:Y:S05]  /*2dc0*/  BSYNC B1 ;  /* 0x0000000000017941 */ /* 0x000fea0003800000 */
.L_x_66:
        /* <DEDUP_REMOVED lines=10> */
.L_x_69:
[----:B------:R-:W-:Y:S05]  /*2e70*/  BSYNC B1 ;  /* 0x0000000000017941 */ /* 0x000fea0003800000 */
.L_x_68:
        /* <DEDUP_REMOVED lines=9> */
.L_x_71:
[----:B------:R-:W-:Y:S05]  /*2f10*/  BSYNC B1 ;  /* 0x0000000000017941 */ /* 0x000fea0003800000 */
.L_x_70:
        /* <DEDUP_REMOVED lines=9> */
.L_x_73:
[----:B------:R-:W-:Y:S05]  /*2fb0*/  BSYNC B1 ;  /* 0x0000000000017941 */ /* 0x000fea0003800000 */
.L_x_72:
        /* <DEDUP_REMOVED lines=10> */
.L_x_75:
[----:B------:R-:W-:Y:S05]  /*3060*/  BSYNC B1 ;  /* 0x0000000000017941 */ /* 0x000fea0003800000 */
.L_x_74:
        /* <DEDUP_REMOVED lines=10> */
.L_x_77:
[----:B------:R-:W-:Y:S05]  /*3110*/  BSYNC B1 ;  /* 0x0000000000017941 */ /* 0x000fea0003800000 */
.L_x_76:
        /* <DEDUP_REMOVED lines=9> */
.L_x_79:
[----:B------:R-:W-:Y:S05]  /*31b0*/  BSYNC B1 ;  /* 0x0000000000017941 */ /* 0x000fea0003800000 */
.L_x_78:
        /* <DEDUP_REMOVED lines=9> */
.L_x_81:
[----:B------:R-:W-:Y:S05]  /*3250*/  BSYNC B1 ;  /* 0x0000000000017941 */ /* 0x000fea0003800000 */
.L_x_80:
        /* <DEDUP_REMOVED lines=10> */
.L_x_83:
[----:B------:R-:W-:Y:S05]  /*3300*/  BSYNC B1 ;  /* 0x0000000000017941 */ /* 0x000fea0003800000 */
.L_x_82:
        /* <DEDUP_REMOVED lines=10> */
.L_x_85:
[----:B------:R-:W-:Y:S05]  /*33b0*/  BSYNC B1 ;  /* 0x0000000000017941 */ /* 0x000fea0003800000 */
.L_x_84:
        /* <DEDUP_REMOVED lines=9> */
.L_x_87:
[----:B------:R-:W-:Y:S05]  /*3450*/  BSYNC B1 ;  /* 0x0000000000017941 */ /* 0x000fea0003800000 */
.L_x_86:
        /* <DEDUP_REMOVED lines=9> */
.L_x_89:
[----:B------:R-:W-:Y:S05]  /*34f0*/  BSYNC B1 ;  /* 0x0000000000017941 */ /* 0x000fea0003800000 */
.L_x_88:
        /* <DEDUP_REMOVED lines=10> */
.L_x_91:
[----:B------:R-:W-:Y:S05]  /*35a0*/  BSYNC B1 ;  /* 0x0000000000017941 */ /* 0x000fea0003800000 */
.L_x_90:
        /* <DEDUP_REMOVED lines=10> */
.L_x_93:
[----:B------:R-:W-:Y:S05]  /*3650*/  BSYNC B1 ;  /* 0x0000000000017941 */ /* 0x000fea0003800000 */
.L_x_92:
        /* <DEDUP_REMOVED lines=9> */
.L_x_95:
[----:B------:R-:W-:Y:S05]  /*36f0*/  BSYNC B1 ;  /* 0x0000000000017941 */ /* 0x000fea0003800000 */
.L_x_94:
        /* <DEDUP_REMOVED lines=9> */
.L_x_97:
[----:B------:R-:W-:Y:S05]  /*3790*/  BSYNC B1 ;  /* 0x0000000000017941 */ /* 0x000fea0003800000 */
.L_x_96:
        /* <DEDUP_REMOVED lines=10> */
.L_x_99:
[----:B------:R-:W-:Y:S05]  /*3840*/  BSYNC B1 ;  /* 0x0000000000017941 */ /* 0x000fea0003800000 */
.L_x_98:
        /* <DEDUP_REMOVED lines=10> */
.L_x_101:
[----:B------:R-:W-:Y:S05]  /*38f0*/  BSYNC B1 ;  /* 0x0000000000017941 */ /* 0x000fea0003800000 */
.L_x_100:
        /* <DEDUP_REMOVED lines=9> */
.L_x_103:
[----:B------:R-:W-:Y:S05]  /*3990*/  BSYNC B1 ;  /* 0x0000000000017941 */ /* 0x000fea0003800000 */
.L_x_102:
        /* <DEDUP_REMOVED lines=9> */
.L_x_105:
[----:B------:R-:W-:Y:S05]  /*3a30*/  BSYNC B1 ;  /* 0x0000000000017941 */ /* 0x000fea0003800000 */
.L_x_104:
        /* <DEDUP_REMOVED lines=10> */
.L_x_107:
[----:B------:R-:W-:Y:S05]  /*3ae0*/  BSYNC B1 ;  /* 0x0000000000017941 */ /* 0x000fea0003800000 */
.L_x_106:
        /* <DEDUP_REMOVED lines=10> */
.L_x_109:
[----:B------:R-:W-:Y:S05]  /*3b90*/  BSYNC B1 ;  /* 0x0000000000017941 */ /* 0x000fea0003800000 */
.L_x_108:
        /* <DEDUP_REMOVED lines=9> */
.L_x_111:
[----:B------:R-:W-:Y:S05]  /*3c30*/  BSYNC B1 ;  /* 0x0000000000017941 */ /* 0x000fea0003800000 */
.L_x_110:
        /* <DEDUP_REMOVED lines=9> */
.L_x_113:
[----:B------:R-:W-:Y:S05]  /*3cd0*/  BSYNC B1 ;  /* 0x0000000000017941 */ /* 0x000fea0003800000 */
.L_x_112:
        /* <DEDUP_REMOVED lines=10> */
.L_x_115:
[----:B------:R-:W-:Y:S05]  /*3d80*/  BSYNC B1 ;  /* 0x0000000000017941 */ /* 0x000fea0003800000 */
.L_x_114:
        /* <DEDUP_REMOVED lines=10> */
.L_x_117:
[----:B------:R-:W-:Y:S05]  /*3e30*/  BSYNC B1 ;  /* 0x0000000000017941 */ /* 0x000fea0003800000 */
.L_x_116:
        /* <DEDUP_REMOVED lines=9> */
.L_x_119:
[----:B------:R-:W-:Y:S05]  /*3ed0*/  BSYNC B1 ;  /* 0x0000000000017941 */ /* 0x000fea0003800000 */
.L_x_118:
        /* <DEDUP_REMOVED lines=9> */
.L_x_121:
[----:B------:R-:W-:Y:S05]  /*3f70*/  BSYNC B1 ;  /* 0x0000000000017941 */ /* 0x000fea0003800000 */
.L_x_120:
        /* <DEDUP_REMOVED lines=10> */
.L_x_123:
[----:B------:R-:W-:Y:S05]  /*4020*/  BSYNC B1 ;  /* 0x0000000000017941 */ /* 0x000fea0003800000 */
.L_x_122:
        /* <DEDUP_REMOVED lines=10> */
.L_x_125:
[----:B------:R-:W-:Y:S05]  /*40d0*/  BSYNC B1 ;  /* 0x0000000000017941 */ /* 0x000fea0003800000 */
.L_x_124:
        /* <DEDUP_REMOVED lines=9> */
.L_x_127:
[----:B------:R-:W-:Y:S05]  /*4170*/  BSYNC B1 ;  /* 0x0000000000017941 */ /* 0x000fea0003800000 */
.L_x_126:
        /* <DEDUP_REMOVED lines=9> */
.L_x_129:
[----:B------:R-:W-:Y:S05]  /*4210*/  BSYNC B1 ;  /* 0x0000000000017941 */ /* 0x000fea0003800000 */
.L_x_128:
        /* <DEDUP_REMOVED lines=10> */
.L_x_131:
[----:B------:R-:W-:Y:S05]  /*42c0*/  BSYNC B1 ;  /* 0x0000000000017941 */ /* 0x000fea0003800000 */
.L_x_130:
        /* <DEDUP_REMOVED lines=10> */
.L_x_133:
[----:B------:R-:W-:Y:S05]  /*4370*/  BSYNC B1 ;  /* 0x0000000000017941 */ /* 0x000fea0003800000 */
.L_x_132:
        /* <DEDUP_REMOVED lines=9> */
.L_x_135:
[----:B------:R-:W-:Y:S05]  /*4410*/  BSYNC B1 ;  /* 0x0000000000017941 */ /* 0x000fea0003800000 */
.L_x_134:
        /* <DEDUP_REMOVED lines=9> */
.L_x_137:
[----:B------:R-:W-:Y:S05]  /*44b0*/  BSYNC B1 ;  /* 0x0000000000017941 */ /* 0x000fea0003800000 */
.L_x_136:
        /* <DEDUP_REMOVED lines=10> */
.L_x_139:
[----:B------:R-:W-:Y:S05]  /*4560*/  BSYNC B1 ;  /* 0x0000000000017941 */ /* 0x000fea0003800000 */
.L_x_138:
        /* <DEDUP_REMOVED lines=10> */
.L_x_141:
[----:B------:R-:W-:Y:S05]  /*4610*/  BSYNC B1 ;  /* 0x0000000000017941 */ /* 0x000fea0003800000 */
.L_x_140:
        /* <DEDUP_REMOVED lines=9> */
.L_x_143:
[----:B------:R-:W-:Y:S05]  /*46b0*/  BSYNC B1 ;  /* 0x0000000000017941 */ /* 0x000fea0003800000 */
.L_x_142:
        /* <DEDUP_REMOVED lines=9> */
.L_x_145:
[----:B------:R-:W-:Y:S05]  /*4750*/  BSYNC B1 ;  /* 0x0000000000017941 */ /* 0x000fea0003800000 */
.L_x_144:
        /* <DEDUP_REMOVED lines=10> */
.L_x_147:
[----:B------:R-:W-:Y:S05]  /*4800*/  BSYNC B1 ;  /* 0x0000000000017941 */ /* 0x000fea0003800000 */
.L_x_146:
        /* <DEDUP_REMOVED lines=10> */
.L_x_149:
[----:B------:R-:W-:Y:S05]  /*48b0*/  BSYNC B1 ;  /* 0x0000000000017941 */ /* 0x000fea0003800000 */
.L_x_148:
        /* <DEDUP_REMOVED lines=9> */
.L_x_151:
[----:B------:R-:W-:Y:S05]  /*4950*/  BSYNC B1 ;  /* 0x0000000000017941 */ /* 0x000fea0003800000 */
.L_x_150:
        /* <DEDUP_REMOVED lines=9> */
.L_x_153:
[----:B------:R-:W-:Y:S05]  /*49f0*/  BSYNC B1 ;  /* 0x0000000000017941 */ /* 0x000fea0003800000 */
.L_x_152:
        /* <DEDUP_REMOVED lines=10> */
.L_x_155:
[----:B------:R-:W-:Y:S05]  /*4aa0*/  BSYNC B1 ;  /* 0x0000000000017941 */ /* 0x000fea0003800000 */
.L_x_154:
        /* <DEDUP_REMOVED lines=10> */
.L_x_157:
[----:B------:R-:W-:Y:S05]  /*4b50*/  BSYNC B1 ;  /* 0x0000000000017941 */ /* 0x000fea0003800000 */
.L_x_156:
        /* <DEDUP_REMOVED lines=9> */
.L_x_159:
[----:B------:R-:W-:Y:S05]  /*4bf0*/  BSYNC B1 ;  /* 0x0000000000017941 */ /* 0x000fea0003800000 */
.L_x_158:
        /* <DEDUP_REMOVED lines=9> */
.L_x_161:
[----:B------:R-:W-:Y:S05]  /*4c90*/  BSYNC B1 ;  /* 0x0000000000017941 */ /* 0x000fea0003800000 */
.L_x_160:
        /* <DEDUP_REMOVED lines=10> */
.L_x_163:
[----:B------:R-:W-:Y:S05]  /*4d40*/  BSYNC B1 ;  /* 0x0000000000017941 */ /* 0x000fea0003800000 */
.L_x_162:
        /* <DEDUP_REMOVED lines=10> */
.L_x_165:
[----:B------:R-:W-:Y:S05]  /*4df0*/  BSYNC B1 ;  /* 0x0000000000017941 */ /* 0x000fea0003800000 */
.L_x_164:
        /* <DEDUP_REMOVED lines=9> */
.L_x_167:
[----:B------:R-:W-:Y:S05]  /*4e90*/  BSYNC B1 ;  /* 0x0000000000017941 */ /* 0x000fea0003800000 */
.L_x_166:
        /* <DEDUP_REMOVED lines=9> */
.L_x_169:
[----:B------:R-:W-:Y:S05]  /*4f30*/  BSYNC B1 ;  /* 0x0000000000017941 */ /* 0x000fea0003800000 */
.L_x_168:
        /* <DEDUP_REMOVED lines=10> */
.L_x_171:
[----:B------:R-:W-:Y:S05]  /*4fe0*/  BSYNC B1 ;  /* 0x0000000000017941 */ /* 0x000fea0003800000 */
.L_x_170:
        /* <DEDUP_REMOVED lines=10> */
.L_x_173:
[----:B------:R-:W-:Y:S05]  /*5090*/  BSYNC B1 ;  /* 0x0000000000017941 */ /* 0x000fea0003800000 */
.L_x_172:
        /* <DEDUP_REMOVED lines=9> */
.L_x_175:
[----:B------:R-:W-:Y:S05]  /*5130*/  BSYNC B1 ;  /* 0x0000000000017941 */ /* 0x000fea0003800000 */
.L_x_174:
        /* <DEDUP_REMOVED lines=9> */
.L_x_177:
[----:B------:R-:W-:Y:S05]  /*51d0*/  BSYNC B1 ;  /* 0x0000000000017941 */ /* 0x000fea0003800000 */
.L_x_176:
        /* <DEDUP_REMOVED lines=10> */
.L_x_179:
[----:B------:R-:W-:Y:S05]  /*5280*/  BSYNC B1 ;  /* 0x0000000000017941 */ /* 0x000fea0003800000 */
.L_x_178:
        /* <DEDUP_REMOVED lines=10> */
.L_x_181:
[----:B------:R-:W-:Y:S05]  /*5330*/  BSYNC B1 ;  /* 0x0000000000017941 */ /* 0x000fea0003800000 */
.L_x_180:
        /* <DEDUP_REMOVED lines=9> */
.L_x_183:
[----:B------:R-:W-:Y:S05]  /*53d0*/  BSYNC B1 ;  /* 0x0000000000017941 */ /* 0x000fea0003800000 */
.L_x_182:
        /* <DEDUP_REMOVED lines=9> */
.L_x_185:
[----:B------:R-:W-:Y:S05]  /*5470*/  BSYNC B1 ;  /* 0x0000000000017941 */ /* 0x000fea0003800000 */
.L_x_184:
        /* <DEDUP_REMOVED lines=10> */
.L_x_187:
[----:B------:R-:W-:Y:S05]  /*5520*/  BSYNC B1 ;  /* 0x0000000000017941 */ /* 0x000fea0003800000 */
.L_x_186:
        /* <DEDUP_REMOVED lines=10> */
.L_x_189:
[----:B------:R-:W-:Y:S05]  /*55d0*/  BSYNC B1 ;  /* 0x0000000000017941 */ /* 0x000fea0003800000 */
.L_x_188:
        /* <DEDUP_REMOVED lines=9> */
.L_x_191:
[----:B------:R-:W-:Y:S05]  /*5670*/  BSYNC B1 ;  /* 0x0000000000017941 */ /* 0x000fea0003800000 */
.L_x_190:
        /* <DEDUP_REMOVED lines=9> */
.L_x_193:
[----:B------:R-:W-:Y:S05]  /*5710*/  BSYNC B1 ;  /* 0x0000000000017941 */ /* 0x000fea0003800000 */
.L_x_192:
        /* <DEDUP_REMOVED lines=10> */
.L_x_195:
[----:B------:R-:W-:Y:S05]  /*57c0*/  BSYNC B1 ;  /* 0x0000000000017941 */ /* 0x000fea0003800000 */
.L_x_194:
        /* <DEDUP_REMOVED lines=10> */
.L_x_197:
[----:B------:R-:W-:Y:S05]  /*5870*/  BSYNC B1 ;  /* 0x0000000000017941 */ /* 0x000fea0003800000 */
.L_x_196:
        /* <DEDUP_REMOVED lines=9> */
.L_x_199:
[----:B------:R-:W-:Y:S05]  /*5910*/  BSYNC B1 ;  /* 0x0000000000017941 */ /* 0x000fea0003800000 */
.L_x_198:
        /* <DEDUP_REMOVED lines=9> */
.L_x_201:
[----:B------:R-:W-:Y:S05]  /*59b0*/  BSYNC B1 ;  /* 0x0000000000017941 */ /* 0x000fea0003800000 */
.L_x_200:
        /* <DEDUP_REMOVED lines=10> */
.L_x_203:
[----:B------:R-:W-:Y:S05]  /*5a60*/  BSYNC B1 ;  /* 0x0000000000017941 */ /* 0x000fea0003800000 */
.L_x_202:
        /* <DEDUP_REMOVED lines=10> */
.L_x_205:
[----:B------:R-:W-:Y:S05]  /*5b10*/  BSYNC B1 ;  /* 0x0000000000017941 */ /* 0x000fea0003800000 */
.L_x_204:
        /* <DEDUP_REMOVED lines=9> */
.L_x_207:
[----:B------:R-:W-:Y:S05]  /*5bb0*/  BSYNC B1 ;  /* 0x0000000000017941 */ /* 0x000fea0003800000 */
.L_x_206:
        /* <DEDUP_REMOVED lines=9> */
.L_x_209:
[----:B------:R-:W-:Y:S05]  /*5c50*/  BSYNC B1 ;  /* 0x0000000000017941 */ /* 0x000fea0003800000 */
.L_x_208:
        /* <DEDUP_REMOVED lines=10> */
.L_x_211:
[----:B------:R-:W-:Y:S05]  /*5d00*/  BSYNC B1 ;  /* 0x0000000000017941 */ /* 0x000fea0003800000 */
.L_x_210:
        /* <DEDUP_REMOVED lines=10> */
.L_x_213:
[----:B------:R-:W-:Y:S05]  /*5db0*/  BSYNC B1 ;  /* 0x0000000000017941 */ /* 0x000fea0003800000 */
.L_x_212:
        /* <DEDUP_REMOVED lines=9> */
.L_x_215:
[----:B------:R-:W-:Y:S05]  /*5e50*/  BSYNC B1 ;  /* 0x0000000000017941 */ /* 0x000fea0003800000 */
.L_x_214:
        /* <DEDUP_REMOVED lines=9> */
.L_x_217:
[----:B------:R-:W-:Y:S05]  /*5ef0*/  BSYNC B1 ;  /* 0x0000000000017941 */ /* 0x000fea0003800000 */
.L_x_216:
        /* <DEDUP_REMOVED lines=10> */
.L_x_219:
[----:B------:R-:W-:Y:S05]  /*5fa0*/  BSYNC B1 ;  /* 0x0000000000017941 */ /* 0x000fea0003800000 */
.L_x_218:
        /* <DEDUP_REMOVED lines=10> */
.L_x_221:
[----:B------:R-:W-:Y:S05]  /*6050*/  BSYNC B1 ;  /* 0x0000000000017941 */ /* 0x000fea0003800000 */
.L_x_220:
        /* <DEDUP_REMOVED lines=9> */
.L_x_223:
[----:B------:R-:W-:Y:S05]  /*60f0*/  BSYNC B1 ;  /* 0x0000000000017941 */ /* 0x000fea0003800000 */
.L_x_222:
        /* <DEDUP_REMOVED lines=9> */
.L_x_225:
[----:B------:R-:W-:Y:S05]  /*6190*/  BSYNC B1 ;  /* 0x0000000000017941 */ /* 0x000fea0003800000 */
.L_x_224:
        /* <DEDUP_REMOVED lines=10> */
.L_x_227:
[----:B------:R-:W-:Y:S05]  /*6240*/  BSYNC B1 ;  /* 0x0000000000017941 */ /* 0x000fea0003800000 */
.L_x_226:
        /* <DEDUP_REMOVED lines=10> */
.L_x_229:
[----:B------:R-:W-:Y:S05]  /*62f0*/  BSYNC B1 ;  /* 0x0000000000017941 */ /* 0x000fea0003800000 */
.L_x_228:
        /* <DEDUP_REMOVED lines=9> */
.L_x_231:
[----:B------:R-:W-:Y:S05]  /*6390*/  BSYNC B1 ;  /* 0x0000000000017941 */ /* 0x000fea0003800000 */
.L_x_230:
        /* <DEDUP_REMOVED lines=9> */
.L_x_233:
[----:B------:R-:W-:Y:S05]  /*6430*/  BSYNC B1 ;  /* 0x0000000000017941 */ /* 0x000fea0003800000 */
.L_x_232:
        /* <DEDUP_REMOVED lines=10> */
.L_x_235:
[----:B------:R-:W-:Y:S05]  /*64e0*/  BSYNC B1 ;  /* 0x0000000000017941 */ /* 0x000fea0003800000 */
.L_x_234:
        /* <DEDUP_REMOVED lines=10> */
.L_x_237:
[----:B------:R-:W-:Y:S05]  /*6590*/  BSYNC B1 ;  /* 0x0000000000017941 */ /* 0x000fea0003800000 */
.L_x_236:
        /* <DEDUP_REMOVED lines=9> */
.L_x_239:
[----:B------:R-:W-:Y:S05]  /*6630*/  BSYNC B1 ;  /* 0x0000000000017941 */ /* 0x000fea0003800000 */
.L_x_238:
        /* <DEDUP_REMOVED lines=9> */
.L_x_241:
[----:B------:R-:W-:Y:S05]  /*66d0*/  BSYNC B1 ;  /* 0x0000000000017941 */ /* 0x000fea0003800000 */
.L_x_240:
        /* <DEDUP_REMOVED lines=10> */
.L_x_243:
[----:B------:R-:W-:Y:S05]  /*6780*/  BSYNC B1 ;  /* 0x0000000000017941 */ /* 0x000fea0003800000 */
.L_x_242:
        /* <DEDUP_REMOVED lines=10> */
.L_x_245:
[----:B------:R-:W-:Y:S05]  /*6830*/  BSYNC B1 ;  /* 0x0000000000017941 */ /* 0x000fea0003800000 */
.L_x_244:
        /* <DEDUP_REMOVED lines=9> */
.L_x_247:
[----:B------:R-:W-:Y:S05]  /*68d0*/  BSYNC B1 ;  /* 0x0000000000017941 */ /* 0x000fea0003800000 */
.L_x_246:
        /* <DEDUP_REMOVED lines=9> */
.L_x_249:
[----:B------:R-:W-:Y:S05]  /*6970*/  BSYNC B1 ;  /* 0x0000000000017941 */ /* 0x000fea0003800000 */
.L_x_248:
        /* <DEDUP_REMOVED lines=10> */
.L_x_251:
[----:B------:R-:W-:Y:S05]  /*6a20*/  BSYNC B1 ;  /* 0x0000000000017941 */ /* 0x000fea0003800000 */
.L_x_250:
        /* <DEDUP_REMOVED lines=10> */
.L_x_253:
[----:B------:R-:W-:Y:S05]  /*6ad0*/  BSYNC B1 ;  /* 0x0000000000017941 */ /* 0x000fea0003800000 */
.L_x_252:
        /* <DEDUP_REMOVED lines=9> */
.L_x_255:
[----:B------:R-:W-:Y:S05]  /*6b70*/  BSYNC B1 ;  /* 0x0000000000017941 */ /* 0x000fea0003800000 */
.L_x_254:
        /* <DEDUP_REMOVED lines=9> */
.L_x_257:
[----:B------:R-:W-:Y:S05]  /*6c10*/  BSYNC B1 ;  /* 0x0000000000017941 */ /* 0x000fea0003800000 */
.L_x_256:
        /* <DEDUP_REMOVED lines=10> */
.L_x_259:
[----:B------:R-:W-:Y:S05]  /*6cc0*/  BSYNC B1 ;  /* 0x0000000000017941 */ /* 0x000fea0003800000 */
.L_x_258:
        /* <DEDUP_REMOVED lines=10> */
.L_x_261:
[----:B------:R-:W-:Y:S05]  /*6d70*/  BSYNC B1 ;  /* 0x0000000000017941 */ /* 0x000fea0003800000 */
.L_x_260:
        /* <DEDUP_REMOVED lines=9> */
.L_x_263:
[----:B------:R-:W-:Y:S05]  /*6e10*/  BSYNC B1 ;  /* 0x0000000000017941 */ /* 0x000fea0003800000 */
.L_x_262:
        /* <DEDUP_REMOVED lines=9> */
.L_x_265:
[----:B------:R-:W-:Y:S05]  /*6eb0*/  BSYNC B1 ;  /* 0x0000000000017941 */ /* 0x000fea0003800000 */
.L_x_264:
        /* <DEDUP_REMOVED lines=10> */
.L_x_267:
[----:B------:R-:W-:Y:S05]  /*6f60*/  BSYNC B1 ;  /* 0x0000000000017941 */ /* 0x000fea0003800000 */
.L_x_266:
        /* <DEDUP_REMOVED lines=10> */
.L_x_269:
[----:B------:R-:W-:Y:S05]  /*7010*/  BSYNC B1 ;  /* 0x0000000000017941 */ /* 0x000fea0003800000 */
.L_x_268:
        /* <DEDUP_REMOVED lines=9> */
.L_x_271:
[----:B------:R-:W-:Y:S05]  /*70b0*/  BSYNC B1 ;  /* 0x0000000000017941 */ /* 0x000fea0003800000 */
.L_x_270:
        /* <DEDUP_REMOVED lines=9> */
.L_x_273:
[----:B------:R-:W-:Y:S05]  /*7150*/  BSYNC B1 ;  /* 0x0000000000017941 */ /* 0x000fea0003800000 */
.L_x_272:
        /* <DEDUP_REMOVED lines=10> */
.L_x_275:
[----:B------:R-:W-:Y:S05]  /*7200*/  BSYNC B1 ;  /* 0x0000000000017941 */ /* 0x000fea0003800000 */
.L_x_274:
        /* <DEDUP_REMOVED lines=10> */
.L_x_277:
[----:B------:R-:W-:Y:S05]  /*72b0*/  BSYNC B1 ;  /* 0x0000000000017941 */ /* 0x000fea0003800000 */
.L_x_276:
[----:B01--45:R-:W-:Y:S01]  /*72c0*/  IMAD.U32 R6, R152, 0x10000, RZ ;  /* 0x0001000098067824 */ /* 0x033fe200078e00ff */
        /* <DEDUP_REMOVED lines=8> */
.L_x_279:
[----:B------:R-:W-:Y:S05]  /*7350*/  BSYNC B1 ;  /* 0x0000000000017941 */ /* 0x000fea0003800000 */
.L_x_278:
[----:B0-2--5:R-:W-:Y:S01]  /*7360*/  IMAD.U32 R4, R152, 0x10000, RZ ;  /* 0x0001000098047824 */ /* 0x025fe200078e00ff */
[----:B------:R-:W-:Y:S01]  /*7370*/  ISETP.GT.AND P0, PT, R0, 0x8, P0 ;  /* 0x000000080000780c */ /* 0x000fe20000704270 */
[----:B------:R-:W-:Y:S01]  /*7380*/  @P1 IMAD.MOV.U32 R5, RZ, RZ, R11 ;  /* 0x000000ffff051224 */ /* 0x000fe200078e000b */
[----:B------:R-:W-:Y:S01]  /*7390*/  BSSY B1, `(.L_x_280) ;  /* 0x0000008000017945 */ /* 0x000fe20003800000 */
[----:B------:R-:W-:Y:S01]  /*73a0*/  FMUL R3, R4, R155 ;  /* 0x0000009b04037220 */ /* 0x000fe20000400000 */
[----:B------:R-:W-:-:S03]  /*73b0*/  @P1 IMAD.MOV.U32 R4, RZ, RZ, R10 ;  /* 0x000000ffff041224 */ /* 0x000fc600078e000a */
[----:B------:R-:W-:-:S05]  /*73c0*/  FFMA R3, R150, R154, R3 ;  /* 0x0000009a96037223 */ /* 0x000fca0000000003 */
[----:B------:R-:W-:-:S05]  /*73d0*/  F2FP.BF16.F32.PACK_AB R3, RZ, R3 ;  /* 0x00000003ff03723e */ /* 0x000fca00000010ff */
[----:B------:R0:W-:Y:S01]  /*73e0*/  @P1 STG.E.U16 desc[UR36][R4.64+0x1f0], R3 ;  /* 0x0001f00304001986 */ /* 0x0001e2000c101524 */
[----:B------:R-:W-:Y:S05]  /*73f0*/  @!P0 BRA `(.L_x_281) ;  /* 0x0000000000048947 */ /* 0x000fea0003800000 */
[----:B------:R2:W5:Y:S02]  /*7400*/  LDG.E.LTC128B.U16 R152, desc[UR36][R8.64+0x1f2] ;  /* 0x0001f22408987981 */ /* 0x000564000c1e1520 */
.L_x_281:
[----:B------:R-:W-:Y:S05]  /*7410*/  BSYNC B1 ;  /* 0x0000000000017941 */ /* 0x000fea0003800000 */
.L_x_280:
[----:B------:R-:W-:Y:S05]  /*7420*/  @!P0 BRA `(.L_x_282) ;  /* 0x0000002400308947 */ /* 0x000fea0003800000 */
[----:B-----5:R-:W-:-:S04]  /*7430*/  IMAD.U32 R152, R152, 0x10000, RZ ;  /* 0x0001000098987824 */ /* 0x020fc800078e00ff */
[----:B------:R-:W-:-:S04]  /*7440*/  FMUL R152, R152, R155 ;  /* 0x0000009b98987220 */ /* 0x000fc80000400000 */
[----:B------:R-:W-:-:S05]  /*7450*/  FFMA R152, R151, R154, R152 ;  /* 0x0000009a97987223 */ /* 0x000fca0000000098 */
[----:B------:R-:W-:-:S05]  /*7460*/  F2FP.BF16.F32.PACK_AB R152, RZ, R152 ;  /* 0x00000098ff98723e */ /* 0x000fca00000010ff */
[----:B------:R4:W-:Y:S01]  /*7470*/  STG.E.U16 desc[UR36][R10.64+0x1f2], R152 ;  /* 0x0001f2980a007986 */ /* 0x0009e2000c101524 */
[----:B------:R-:W-:Y:S05]  /*7480*/  BRA `(.L_x_282) ;  /* 0x0000002400187947 */ /* 0x000fea0003800000 */
.L_x_29:
[----:B------:R-:W-:Y:S01]  /*7490*/  ISETP.GT.AND P0, PT, R3, 0x1, PT ;  /* 0x000000010300780c */ /* 0x000fe20003f04270 */
[----:B------:R-:W-:Y:S01]  /*74a0*/  ULDC.64 UR4, c[0x0][0x5c0] ;  /* 0x0001700000047ab9 */ /* 0x000fe20000000a00 */
[-C--:B------:R-:W-:Y:S01]  /*74b0*/  FMUL R24, R24, R154.reuse ;  /* 0x0000009a18187220 */ /* 0x080fe20000400000 */
[-C--:B------:R-:W-:Y:S01]  /*74c0*/  FMUL R25, R25, R154.reuse ;  /* 0x0000009a19197220 */ /* 0x080fe20000400000 */
[----:B------:R-:W-:Y:S01]  /*74d0*/  ISETP.GT.AND P3, PT, R0, RZ, P0 ;  /* 0x000000ff0000720c */ /* 0x000fe20000764270 */
[-C--:B------:R-:W-:Y:S01]  /*74e0*/  FMUL R26, R26, R154.reuse ;  /* 0x0000009a1a1a7220 */ /* 0x080fe20000400000 */
[----:B------:R-:W-:Y:S01]  /*74f0*/  LEA R4, P4, R160, UR4, 0x1 ;  /* 0x00000004a0047c11 */ /* 0x000fe2000f8808ff */
[----:B------:R-:W-:Y:S01]  /*7500*/  FMUL R27, R27, R154 ;  /* 0x0000009a1b1b7220 */ /* 0x000fe20000400000 */
[----:B------:R-:W-:Y:S01]  /*7510*/  F2FP.BF16.F32.PACK_AB R24, RZ, R24 ;  /* 0x00000018ff18723e */ /* 0x000fe200000010ff */
[-C--:B------:R-:W-:Y:S01]  /*7520*/  FMUL R28, R28, R154.reuse ;  /* 0x0000009a1c1c7220 */ /* 0x080fe20000400000 */
[----:B------:R-:W-:Y:S01]  /*7530*/  LEA.HI.X R5, R160, UR5, R169, 0x1, P4 ;  /* 0x00000005a0057c11 */ /* 0x000fe2000a0f0ca9 */
[-C--:B------:R-:W-:Y:S01]  /*7540*/  FMUL R29, R29, R154.reuse ;  /* 0x0000009a1d1d7220 */ /* 0x080fe20000400000 */
[----:B------:R-:W-:Y:S01]  /*7550*/  F2FP.BF16.F32.PACK_AB R25, RZ, R25 ;  /* 0x00000019ff19723e */ /* 0x000fe200000010ff */
[-C--:B------:R-:W-:Y:S01]  /*7560*/  FMUL R30, R30, R154.reuse ;  /* 0x0000009a1e1e7220 */ /* 0x080fe20000400000 */
[----:B------:R-:W-:Y:S01]  /*7570*/  SHF.L.U64.HI R11, R10, 0x4, R11 ;  /* 0x000000040a0b7819 */ /* 0x000fe2000001020b */
[----:B------:R-:W-:Y:S01]  /*7580*/  @P1 STG.E.U16 desc[UR36][R4.64], R24 ;  /* 0x0000001804001986 */ /* 0x000fe2000c101524 */
[----:B------:R-:W-:Y:S01]  /*7590*/  ISETP.GT.AND P1, PT, R3, 0x8, PT ;  /* 0x000000080300780c */ /* 0x000fe20003f24270 */
[----:B------:R-:W-:Y:S01]  /*75a0*/  FMUL R31, R31, R154 ;  /* 0x0000009a1f1f7220 */ /* 0x000fe20000400000 */
[----:B------:R-:W-:Y:S01]  /*75b0*/  ISETP.GT.AND P4, PT, R0, 0x8, P0 ;  /* 0x000000080000780c */ /* 0x000fe20000784270 */
[----:B------:R-:W-:Y:S01]  /*75c0*/  @P3 STG.E.U16 desc[UR36][R4.64+0x2], R25 ;  /* 0x0000021904003986 */ /* 0x000fe2000c101524 */
[----:B------:R-:W-:Y:S01]  /*75d0*/  LEA R6, P3, R10, R4, 0x4 ;  /* 0x000000040a067211 */ /* 0x000fe200078620ff */
[-C--:B------:R-:W-:Y:S01]  /*75e0*/  FMUL R32, R32, R154.reuse ;  /* 0x0000009a20207220 */ /* 0x080fe20000400000 */
[C---:B------:R-:W-:Y:S01]  /*75f0*/  ISETP.GT.AND P2, PT, R0.reuse, 0x8, P2 ;  /* 0x000000080000780c */ /* 0x040fe20001744270 */
[-C--:B------:R-:W-:Y:S01]  /*7600*/  FMUL R33, R33, R154.reuse ;  /* 0x0000009a21217220 */ /* 0x080fe20000400000 */
[----:B------:R-:W-:Y:S01]  /*7610*/  ISETP.GT.AND P0, PT, R3, 0x9, PT ;  /* 0x000000090300780c */ /* 0x000fe20003f04270 */
[----:B------:R-:W-:Y:S01]  /*7620*/  IMAD.X R7, R11, 0x1, R5, P3 ;  /* 0x000000010b077824 */ /* 0x000fe200018e0605 */
[----:B------:R-:W-:Y:S01]  /*7630*/  ISETP.GT.AND P5, PT, R0, RZ, P1 ;  /* 0x000000ff0000720c */ /* 0x000fe20000fa4270 */
[-C--:B------:R-:W-:Y:S01]  /*7640*/  FMUL R34, R34, R154.reuse ;  /* 0x0000009a22227220 */ /* 0x080fe20000400000 */
[----:B------:R-:W-:Y:S01]  /*7650*/  ISETP.GT.AND P3, PT, R0, RZ, P0 ;  /* 0x000000ff0000720c */ /* 0x000fe20000764270 */
[----:B------:R-:W-:Y:S01]  /*7660*/  FMUL R35, R35, R154 ;  /* 0x0000009a23237220 */ /* 0x000fe20000400000 */
[----:B------:R-:W-:Y:S01]  /*7670*/  F2FP.BF16.F32.PACK_AB R26, RZ, R26 ;  /* 0x0000001aff1a723e */ /* 0x000fe200000010ff */
[-C--:B------:R-:W-:Y:S01]  /*7680*/  FMUL R36, R36, R154.reuse ;  /* 0x0000009a24247220 */ /* 0x080fe20000400000 */
[----:B------:R-:W-:Y:S01]  /*7690*/  F2FP.BF16.F32.PACK_AB R27, RZ, R27 ;  /* 0x0000001bff1b723e */ /* 0x000fe200000010ff */
[----:B------:R-:W-:Y:S01]  /*76a0*/  FMUL R37, R37, R154 ;  /* 0x0000009a25257220 */ /* 0x000fe20000400000 */
[----:B------:R-:W-:Y:S01]  /*76b0*/  F2FP.BF16.F32.PACK_AB R28, RZ, R28 ;  /* 0x0000001cff1c723e */ /* 0x000fe200000010ff */
[----:B------:R-:W-:Y:S01]  /*76c0*/  @P2 STG.E.U16 desc[UR36][R6.64], R26 ;  /* 0x0000001a06002986 */ /* 0x000fe2000c101524 */
[----:B------:R-:W-:Y:S01]  /*76d0*/  F2FP.BF16.F32.PACK_AB R29, RZ, R29 ;  /* 0x0000001dff1d723e */ /* 0x000fe200000010ff */
[-C--:B------:R-:W-:Y:S01]  /*76e0*/  FMUL R38, R38, R154.reuse ;  /* 0x0000009a26267220 */ /* 0x080fe20000400000 */
[C---:B------:R-:W-:Y:S01]  /*76f0*/  ISETP.GT.AND P2, PT, R0.reuse, 0x8, P1 ;  /* 0x000000080000780c */ /* 0x040fe20000f44270 */
[----:B------:R-:W-:Y:S01]  /*7700*/  @P4 STG.E.U16 desc[UR36][R6.64+0x2], R27 ;  /* 0x0000021b06004986 */ /* 0x000fe2000c101524 */
[----:B------:R-:W-:Y:S01]  /*7710*/  ISETP.GT.AND P1, PT, R3, 0x10, PT ;  /* 0x000000100300780c */ /* 0x000fe20003f24270 */
[----:B------:R-:W-:Y:S01]  /*7720*/  FMUL R39, R39, R154 ;  /* 0x0000009a27277220 */ /* 0x000fe20000400000 */
[----:B------:R-:W-:Y:S01]  /*7730*/  F2FP.BF16.F32.PACK_AB R30, RZ, R30 ;  /* 0x0000001eff1e723e */ /* 0x000fe200000010ff */
[----:B------:R-:W-:Y:S01]  /*7740*/  @P5 STG.E.U16 desc[UR36][R4.64+0x10], R28 ;  /* 0x0000101c04005986 */ /* 0x000fe2000c101524 */
[----:B------:R-:W-:Y:S01]  /*7750*/  ISETP.GT.AND P4, PT, R0, RZ, P1 ;  /* 0x000000ff0000720c */ /* 0x000fe20000f84270 */
[-C--:B------:R-:W-:Y:S01]  /*7760*/  FMUL R40, R40, R154.reuse ;  /* 0x0000009a28287220 */ /* 0x080fe20000400000 */
[----:B------:R-:W-:Y:S01]  /*7770*/  F2FP.BF16.F32.PACK_AB R31, RZ, R31 ;  /* 0x0000001fff1f723e */ /* 0x000fe200000010ff */
[----:B------:R-:W-:Y:S01]  /*7780*/  @P3 STG.E.U16 desc[UR36][R4.64+0x12], R29 ;  /* 0x0000121d04003986 */ /* 0x000fe2000c101524 */
[----:B------:R-:W-:Y:S01]  /*7790*/  ISETP.GT.AND P3, PT, R0, 0x8, P0 ;  /* 0x000000080000780c */ /* 0x000fe20000764270 */
[----:B------:R-:W-:Y:S01]  /*77a0*/  FMUL R41, R41, R154 ;  /* 0x0000009a29297220 */ /* 0x000fe20000400000 */
[----:B------:R-:W-:Y:S01]  /*77b0*/  ISETP.GT.AND P0, PT, R3, 0x11, PT ;  /* 0x000000110300780c */ /* 0x000fe20003f04270 */
[----:B------:R-:W-:Y:S01]  /*77c0*/  @P2 STG.E.U16 desc[UR36][R6.64+0x10], R30 ;  /* 0x0000101e06002986 */ /* 0x000fe2000c101524 */
[----:B------:R-:W-:Y:S01]  /*77d0*/  F2FP.BF16.F32.PACK_AB R32, RZ, R32 ;  /* 0x00000020ff20723e */ /* 0x000fe200000010ff */
[-C--:B------:R-:W-:Y:S01]  /*77e0*/  FMUL R42, R42, R154.reuse ;  /* 0x0000009a2a2a7220 */ /* 0x080fe20000400000 */
[C---:B------:R-:W-:Y:S01]  /*77f0*/  ISETP.GT.AND P5, PT, R0.reuse, RZ, P0 ;  /* 0x000000ff0000720c */ /* 0x040fe200007a4270 */
[-C--:B------:R-:W-:Y:S01]  /*7800*/  FMUL R43, R43, R154.reuse ;  /* 0x0000009a2b2b7220 */ /* 0x080fe20000400000 */
[----:B------:R-:W-:Y:S01]  /*7810*/  ISETP.GT.AND P2, PT, R0, 0x8, P1 ;  /* 0x000000080000780c */ /* 0x000fe20000f44270 */
[-C--:B------:R-:W-:Y:S01]  /*7820*/  FMUL R44, R44, R154.reuse ;  /* 0x0000009a2c2c7220 */ /* 0x080fe20000400000 */
[----:B------:R-:W-:Y:S01]  /*7830*/  ISETP.GT.AND P1, PT, R3, 0x18, PT ;  /* 0x000000180300780c */ /* 0x000fe20003f24270 */
[-C--:B------:R-:W-:Y:S01]  /*7840*/  FMUL R45, R45, R154.reuse ;  /* 0x0000009a2d2d7220 */ /* 0x080fe20000400000 */
[----:B------:R-:W-:Y:S01]  /*7850*/  F2FP.BF16.F32.PACK_AB R33, RZ, R33 ;  /* 0x00000021ff21723e */ /* 0x000fe200000010ff */
[----:B------:R-:W-:Y:S01]  /*7860*/  @P3 STG.E.U16 desc[UR36][R6.64+0x12], R31 ;  /* 0x0000121f06003986 */ /* 0x000fe2000c101524 */
[----:B------:R-:W-:Y:S01]  /*7870*/  ISETP.GT.AND P3, PT, R0, 0x8, P0 ;  /* 0x000000080000780c */ /* 0x000fe20000764270 */
[-C--:B------:R-:W-:Y:S01]  /*7880*/  FMUL R46, R46, R154.reuse ;  /* 0x0000009a2e2e7220 */ /* 0x080fe20000400000 */
[----:B------:R-:W-:Y:S01]  /*7890*/  ISETP.GT.AND P0, PT, R3, 0x19, PT ;  /* 0x000000190300780c */ /* 0x000fe20003f04270 */
[----:B------:R-:W-:Y:S01]  /*78a0*/  @P4 STG.E.U16 desc[UR36][R4.64+0x20], R32 ;  /* 0x0000202004004986 */ /* 0x000fe2000c101524 */
[C---:B------:R-:W-:Y:S01]  /*78b0*/  ISETP.GT.AND P4, PT, R0.reuse, RZ, P1 ;  /* 0x000000ff0000720c */ /* 0x040fe20000f84270 */
[----:B------:R-:W-:Y:S01]  /*78c0*/  FMUL R47, R47, R154 ;  /* 0x0000009a2f2f7220 */ /* 0x000fe20000400000 */
[----:B------:R-:W-:Y:S01]  /*78d0*/  F2FP.BF16.F32.PACK_AB R34, RZ, R34 ;  /* 0x00000022ff22723e */ /* 0x000fe200000010ff */
[----:B------:R-:W-:Y:S01]  /*78e0*/  @P5 STG.E.U16 desc[UR36][R4.64+0x22], R33 ;  /* 0x0000222104005986 */ /* 0x000fe2000c101524 */
[----:B------:R-:W-:Y:S01]  /*78f0*/  ISETP.GT.AND P5, PT, R0, RZ, P0 ;  /* 0x000000ff0000720c */ /* 0x000fe200007a4270 */
[----:B------:R-:W-:Y:S01]  /*7900*/  FMUL R48, R48, R154 ;  /* 0x0000009a30307220 */ /* 0x000fe20000400000 */
[----:B------:R-:W-:Y:S01]  /*7910*/  F2FP.BF16.F32.PACK_AB R35, RZ, R35 ;  /* 0x00000023ff23723e */ /* 0x000fe200000010ff */
[----:B------:R-:W-:Y:S01]  /*7920*/  @P2 STG.E.U16 desc[UR36][R6.64+0x20], R34 ;  /* 0x0000202206002986 */ /* 0x000fe2000c101524 */
[----:B------:R-:W-:Y:S01]  /*7930*/  F2FP.BF16.F32.PACK_AB R36, RZ, R36 ;  /* 0x00000024ff24723e */ /* 0x000fe200000010ff */
[-C--:B------:R-:W-:Y:S01]  /*7940*/  FMUL R49, R49, R154.reuse ;  /* 0x0000009a31317220 */ /* 0x080fe20000400000 */
[----:B------:R-:W-:Y:S01]  /*7950*/  ISETP.GT.AND P2, PT, R0, 0x8, P1 ;  /* 0x000000080000780c */ /* 0x000fe20000f44270 */
[----:B------:R-:W-:Y:S01]  /*7960*/  @P3 STG.E.U16 desc[UR36][R6.64+0x22], R35 ;  /* 0x0000222306003986 */ /* 0x000fe2000c101524 */
[----:B------:R-:W-:Y:S01]  /*7970*/  ISETP.GT.AND P1, PT, R3, 0x20, PT ;  /* 0x000000200300780c */ /* 0x000fe20003f24270 */
[-C--:B------:R-:W-:Y:S01]  /*7980*/  FMUL R50, R50, R154.reuse ;  /* 0x0000009a32327220 */ /* 0x080fe20000400000 */
[----:B------:R-:W-:Y:S01]  /*7990*/  F2FP.BF16.F32.PACK_AB R37, RZ, R37 ;  /* 0x00000025ff25723e */ /* 0x000fe200000010ff */
[----:B------:R-:W-:Y:S01]  /*79a0*/  @P4 STG.E.U16 desc[UR36][R4.64+0x30], R36 ;  /* 0x0000302404004986 */ /* 0x000fe2000c101524 */
[C---:B------:R-:W-:Y:S01]  /*79b0*/  ISETP.GT.AND P3, PT, R0.reuse, 0x8, P0 ;  /* 0x000000080000780c */ /* 0x040fe20000764270 */
[-C--:B------:R-:W-:Y:S01]  /*79c0*/  FMUL R51, R51, R154.reuse ;  /* 0x0000009a33337220 */ /* 0x080fe20000400000 */
[----:B------:R-:W-:Y:S01]  /*79d0*/  ISETP.GT.AND P0, PT, R3, 0x21, PT ;  /* 0x000000210300780c */ /* 0x000fe20003f04270 */
[----:B------:R-:W-:Y:S01]  /*79e0*/  @P5 STG.E.U16 desc[UR36][R4.64+0x32], R37 ;  /* 0x0000322504005986 */ /* 0x000fe2000c101524 */
[----:B------:R-:W-:Y:S01]  /*79f0*/  ISETP.GT.AND P4, PT, R0, RZ, P1 ;  /* 0x000000ff0000720c */ /* 0x000fe20000f84270 */
[----:B------:R-:W-:Y:S01]  /*7a00*/  FMUL R52, R52, R154 ;  /* 0x0000009a34347220 */ /* 0x000fe20000400000 */
[----:B------:R-:W-:Y:S01]  /*7a10*/  F2FP.BF16.F32.PACK_AB R38, RZ, R38 ;  /* 0x00000026ff26723e */ /* 0x000fe200000010ff */
[-C--:B------:R-:W-:Y:S01]  /*7a20*/  FMUL R53, R53, R154.reuse ;  /* 0x0000009a35357220 */ /* 0x080fe20000400000 */
        /* <DEDUP_REMOVED lines=325> */
[----:B------:R-:W-:Y:S01]  /*8e80*/  FMUL R151, R151, R154 ;  /* 0x0000009a97977220 */ /* 0x000fe20000400000 */
[----:B------:R-:W-:Y:S01]  /*8e90*/  ISETP.GT.AND P2, PT, R0, 0x8, P1 ;  /* 0x000000080000780c */ /* 0x000fe20000f44270 */
[----:B------:R-:W-:Y:S01]  /*8ea0*/  @P3 STG.E.U16 desc[UR36][R6.64+0x132], R103 ;  /* 0x0001326706003986 */ /* 0x000fe2000c101524 */
[----:B------:R-:W-:-:S02]  /*8eb0*/  ISETP.GT.AND P1, PT, R3, 0xa8, PT ;  /* 0x000000a80300780c */ /* 0x000fc40003f24270 */
[----:B------:R-:W-:Y:S01]  /*8ec0*/  F2FP.BF16.F32.PACK_AB R105, RZ, R105 ;  /* 0x00000069ff69723e */ /* 0x000fe200000010ff */
[----:B------:R-:W-:Y:S01]  /*8ed0*/  @P4 STG.E.U16 desc[UR36][R4.64+0x140], R104 ;  /* 0x0001406804004986 */ /* 0x000fe2000c101524 */
[C---:B------:R-:W-:Y:S02]  /*8ee0*/  ISETP.GT.AND P3, PT, R0.reuse, 0x8, P0 ;  /* 0x000000080000780c */ /* 0x040fe40000764270 */
[----:B------:R-:W-:Y:S01]  /*8ef0*/  ISETP.GT.AND P0, PT, R3, 0xa9, PT ;  /* 0x000000a90300780c */ /* 0x000fe20003f04270 */
[----:B------:R-:W-:Y:S01]  /*8f00*/  @P5 STG.E.U16 desc[UR36][R4.64+0x142], R105 ;  /* 0x0001426904005986 */ /* 0x000fe2000c101524 */
[C---:B------:R-:W-:Y:S02]  /*8f10*/  ISETP.GT.AND P4, PT, R0.reuse, RZ, P1 ;  /* 0x000000ff0000720c */ /* 0x040fe40000f84270 */
[----:B------:R-:W-:Y:S02]  /*8f20*/  F2FP.BF16.F32.PACK_AB R106, RZ, R106 ;  /* 0x0000006aff6a723e */ /* 0x000fe400000010ff */
[----:B------:R-:W-:-:S02]  /*8f30*/  ISETP.GT.AND P5, PT, R0, RZ, P0 ;  /* 0x000000ff0000720c */ /* 0x000fc400007a4270 */
[----:B------:R-:W-:Y:S01]  /*8f40*/  F2FP.BF16.F32.PACK_AB R107, RZ, R107 ;  /* 0x0000006bff6b723e */ /* 0x000fe200000010ff */
[----:B------:R-:W-:Y:S01]  /*8f50*/  @P2 STG.E.U16 desc[UR36][R6.64+0x140], R106 ;  /* 0x0001406a06002986 */ /* 0x000fe2000c101524 */
[----:B------:R-:W-:Y:S02]  /*8f60*/  F2FP.BF16.F32.PACK_AB R108, RZ, R108 ;  /* 0x0000006cff6c723e */ /* 0x000fe400000010ff */
[C---:B------:R-:W-:Y:S01]  /*8f70*/  ISETP.GT.AND P2, PT, R0.reuse, 0x8, P1 ;  /* 0x000000080000780c */ /* 0x040fe20000f44270 */
[----:B------:R-:W-:Y:S01]  /*8f80*/  @P3 STG.E.U16 desc[UR36][R6.64+0x142], R107 ;  /* 0x0001426b06003986 */ /* 0x000fe2000c101524 */
[----:B------:R-:W-:Y:S02]  /*8f90*/  ISETP.GT.AND P1, PT, R3, 0xb0, PT ;  /* 0x000000b00300780c */ /* 0x000fe40003f24270 */
[----:B------:R-:W-:Y:S01]  /*8fa0*/  F2FP.BF16.F32.PACK_AB R109, RZ, R109 ;  /* 0x0000006dff6d723e */ /* 0x000fe200000010ff */
[----:B------:R-:W-:Y:S01]  /*8fb0*/  @P4 STG.E.U16 desc[UR36][R4.64+0x150], R108 ;  /* 0x0001506c04004986 */ /* 0x000fe2000c101524 */
[----:B------:R-:W-:-:S02]  /*8fc0*/  ISETP.GT.AND P3, PT, R0, 0x8, P0 ;  /* 0x000000080000780c */ /* 0x000fc40000764270 */
[----:B------:R-:W-:Y:S01]  /*8fd0*/  ISETP.GT.AND P0, PT, R3, 0xb1, PT ;  /* 0x000000b10300780c */ /* 0x000fe20003f04270 */
[----:B------:R-:W-:Y:S01]  /*8fe0*/  @P5 STG.E.U16 desc[UR36][R4.64+0x152], R109 ;  /* 0x0001526d04005986 */ /* 0x000fe2000c101524 */
[C---:B------:R-:W-:Y:S02]  /*8ff0*/  ISETP.GT.AND P4, PT, R0.reuse, RZ, P1 ;  /* 0x000000ff0000720c */ /* 0x040fe40000f84270 */
[----:B------:R-:W-:Y:S02]  /*9000*/  F2FP.BF16.F32.PACK_AB R110, RZ, R110 ;  /* 0x0000006eff6e723e */ /* 0x000fe400000010ff */
[----:B------:R-:W-:Y:S02]  /*9010*/  ISETP.GT.AND P5, PT, R0, RZ, P0 ;  /* 0x000000ff0000720c */ /* 0x000fe400007a4270 */
[----:B------:R-:W-:Y:S01]  /*9020*/  F2FP.BF16.F32.PACK_AB R111, RZ, R111 ;  /* 0x0000006fff6f723e */ /* 0x000fe200000010ff */
[----:B------:R-:W-:Y:S01]  /*9030*/  @P2 STG.E.U16 desc[UR36][R6.64+0x150], R110 ;  /* 0x0001506e06002986 */ /* 0x000fe2000c101524 */
[----:B------:R-:W-:-:S02]  /*9040*/  F2FP.BF16.F32.PACK_AB R112, RZ, R112 ;  /* 0x00000070ff70723e */ /* 0x000fc400000010ff */
[C---:B------:R-:W-:Y:S01]  /*9050*/  ISETP.GT.AND P2, PT, R0.reuse, 0x8, P1 ;  /* 0x000000080000780c */ /* 0x040fe20000f44270 */
[----:B------:R-:W-:Y:S01]  /*9060*/  @P3 STG.E.U16 desc[UR36][R6.64+0x152], R111 ;  /* 0x0001526f06003986 */ /* 0x000fe2000c101524 */
[C---:B------:R-:W-:Y:S02]  /*9070*/  ISETP.GT.AND P1, PT, R3.reuse, 0xb8, PT ;  /* 0x000000b80300780c */ /* 0x040fe40003f24270 */
[----:B------:R-:W-:Y:S01]  /*9080*/  F2FP.BF16.F32.PACK_AB R113, RZ, R113 ;  /* 0x00000071ff71723e */ /* 0x000fe200000010ff */
[----:B------:R-:W-:Y:S01]  /*9090*/  @P4 STG.E.U16 desc[UR36][R4.64+0x160], R112 ;  /* 0x0001607004004986 */ /* 0x000fe2000c101524 */
[C---:B------:R-:W-:Y:S02]  /*90a0*/  ISETP.GT.AND P3, PT, R0.reuse, 0x8, P0 ;  /* 0x000000080000780c */ /* 0x040fe40000764270 */
[----:B------:R-:W-:Y:S01]  /*90b0*/  ISETP.GT.AND P0, PT, R3, 0xb9, PT ;  /* 0x000000b90300780c */ /* 0x000fe20003f04270 */
[----:B------:R-:W-:Y:S01]  /*90c0*/  @P5 STG.E.U16 desc[UR36][R4.64+0x162], R113 ;  /* 0x0001627104005986 */ /* 0x000fe2000c101524 */
[----:B------:R-:W-:-:S02]  /*90d0*/  ISETP.GT.AND P4, PT, R0, RZ, P1 ;  /* 0x000000ff0000720c */ /* 0x000fc40000f84270 */
[----:B------:R-:W-:Y:S02]  /*90e0*/  F2FP.BF16.F32.PACK_AB R114, RZ, R114 ;  /* 0x00000072ff72723e */ /* 0x000fe400000010ff */
[C---:B------:R-:W-:Y:S02]  /*90f0*/  ISETP.GT.AND P5, PT, R0.reuse, RZ, P0 ;  /* 0x000000ff0000720c */ /* 0x040fe400007a4270 */
[----:B------:R-:W-:Y:S01]  /*9100*/  F2FP.BF16.F32.PACK_AB R115, RZ, R115 ;  /* 0x00000073ff73723e */ /* 0x000fe200000010ff */
[----:B------:R-:W-:Y:S01]  /*9110*/  @P2 STG.E.U16 desc[UR36][R6.64+0x160], R114 ;  /* 0x0001607206002986 */ /* 0x000fe2000c101524 */
[----:B------:R-:W-:Y:S02]  /*9120*/  F2FP.BF16.F32.PACK_AB R116, RZ, R116 ;  /* 0x00000074ff74723e */ /* 0x000fe400000010ff */
        /* <DEDUP_REMOVED lines=65> */
[----:B------:R-:W-:Y:S02]  /*9540*/  ISETP.GT.AND P5, PT, R0, RZ, P0 ;  /* 0x000000ff0000720c */ /* 0x000fe400007a4270 */
[----:B------:R-:W-:Y:S02]  /*9550*/  F2FP.BF16.F32.PACK_AB R134, RZ, R134 ;  /* 0x00000086ff86723e */ /* 0x000fe400000010ff */
[----:B------:R-:W-:Y:S02]  /*9560*/  F2FP.BF16.F32.PACK_AB R135, RZ, R135 ;  /* 0x00000087ff87723e */ /* 0x000fe400000010ff */
[----:B------:R-:W-:Y:S01]  /*9570*/  F2FP.BF16.F32.PACK_AB R136, RZ, R136 ;  /* 0x00000088ff88723e */ /* 0x000fe200000010ff */
[----:B------:R-:W-:Y:S01]  /*9580*/  @P2 STG.E.U16 desc[UR36][R6.64+0x1b0], R134 ;  /* 0x0001b08606002986 */ /* 0x000fe2000c101524 */
[----:B------:R-:W-:-:S02]  /*9590*/  F2FP.BF16.F32.PACK_AB R137, RZ, R137 ;  /* 0x00000089ff89723e */ /* 0x000fc400000010ff */
[C---:B------:R-:W-:Y:S01]  /*95a0*/  ISETP.GT.AND P1, PT, R0.reuse, 0x8, P1 ;  /* 0x000000080000780c */ /* 0x040fe20000f24270 */
[----:B------:R-:W-:Y:S01]  /*95b0*/  @P3 STG.E.U16 desc[UR36][R6.64+0x1b2], R135 ;  /* 0x0001b28706003986 */ /* 0x000fe2000c101524 */
[C---:B------:R-:W-:Y:S02]  /*95c0*/  ISETP.GT.AND P2, PT, R0.reuse, 0x8, P0 ;  /* 0x000000080000780c */ /* 0x040fe40000744270 */
[C---:B------:R-:W-:Y:S01]  /*95d0*/  ISETP.GT.AND P0, PT, R3.reuse, 0xe9, PT ;  /* 0x000000e90300780c */ /* 0x040fe20003f04270 */
[----:B------:R-:W-:Y:S01]  /*95e0*/  @P4 STG.E.U16 desc[UR36][R4.64+0x1c0], R136 ;  /* 0x0001c08804004986 */ /* 0x000fe2000c101524 */
[----:B------:R-:W-:Y:S02]  /*95f0*/  ISETP.GT.AND P4, PT, R3, 0xe8, PT ;  /* 0x000000e80300780c */ /* 0x000fe40003f84270 */
[----:B------:R-:W-:Y:S01]  /*9600*/  F2FP.BF16.F32.PACK_AB R138, RZ, R138 ;  /* 0x0000008aff8a723e */ /* 0x000fe200000010ff */
[----:B------:R-:W-:Y:S01]  /*9610*/  @P5 STG.E.U16 desc[UR36][R4.64+0x1c2], R137 ;  /* 0x0001c28904005986 */ /* 0x000fe2000c101524 */
[----:B------:R-:W-:-:S02]  /*9620*/  ISETP.GT.AND P5, PT, R0, RZ, P4 ;  /* 0x000000ff0000720c */ /* 0x000fc400027a4270 */
[----:B------:R-:W-:Y:S01]  /*9630*/  F2FP.BF16.F32.PACK_AB R139, RZ, R139 ;  /* 0x0000008bff8b723e */ /* 0x000fe200000010ff */
[----:B------:R-:W-:Y:S01]  /*9640*/  @P1 STG.E.U16 desc[UR36][R6.64+0x1c0], R138 ;  /* 0x0001c08a06001986 */ /* 0x000fe2000c101524 */
[----:B------:R-:W-:Y:S02]  /*9650*/  F2FP.BF16.F32.PACK_AB R140, RZ, R140 ;  /* 0x0000008cff8c723e */ /* 0x000fe400000010ff */
[C---:B------:R-:W-:Y:S01]  /*9660*/  ISETP.GT.AND P3, PT, R0.reuse, RZ, P0 ;  /* 0x000000ff0000720c */ /* 0x040fe20000764270 */
[----:B------:R-:W-:Y:S01]  /*9670*/  @P2 STG.E.U16 desc[UR36][R6.64+0x1c2], R139 ;  /* 0x0001c28b06002986 */ /* 0x000fe2000c101524 */
[C---:B------:R-:W-:Y:S02]  /*9680*/  ISETP.GT.AND P4, PT, R0.reuse, 0x8, P4 ;  /* 0x000000080000780c */ /* 0x040fe40002784270 */
[----:B------:R-:W-:Y:S02]  /*9690*/  F2FP.BF16.F32.PACK_AB R141, RZ, R141 ;  /* 0x0000008dff8d723e */ /* 0x000fe400000010ff */
[----:B------:R-:W-:Y:S01]  /*96a0*/  F2FP.BF16.F32.PACK_AB R142, RZ, R142 ;  /* 0x0000008eff8e723e */ /* 0x000fe200000010ff */
[----:B------:R-:W-:Y:S01]  /*96b0*/  @P5 STG.E.U16 desc[UR36][R4.64+0x1d0], R140 ;  /* 0x0001d08c04005986 */ /* 0x000fe2000c101524 */
[----:B------:R-:W-:-:S02]  /*96c0*/  ISETP.GT.AND P5, PT, R0, 0x8, P0 ;  /* 0x000000080000780c */ /* 0x000fc400007a4270 */
[----:B------:R-:W-:Y:S02]  /*96d0*/  F2FP.BF16.F32.PACK_AB R143, RZ, R143 ;  /* 0x0000008fff8f723e */ /* 0x000fe400000010ff */
[C---:B------:R-:W-:Y:S01]  /*96e0*/  ISETP.GT.AND P0, PT, R3.reuse, 0xf1, PT ;  /* 0x000000f10300780c */ /* 0x040fe20003f04270 */
[----:B------:R-:W-:Y:S01]  /*96f0*/  @P3 STG.E.U16 desc[UR36][R4.64+0x1d2], R141 ;  /* 0x0001d28d04003986 */ /* 0x000fe2000c101524 */
[----:B------:R-:W-:Y:S02]  /*9700*/  ISETP.GT.AND P3, PT, R3, 0xf0, PT ;  /* 0x000000f00300780c */ /* 0x000fe40003f64270 */
[----:B------:R-:W-:Y:S01]  /*9710*/  F2FP.BF16.F32.PACK_AB R144, RZ, R144 ;  /* 0x00000090ff90723e */ /* 0x000fe200000010ff */
[----:B------:R-:W-:Y:S01]  /*9720*/  @P4 STG.E.U16 desc[UR36][R6.64+0x1d0], R142 ;  /* 0x0001d08e06004986 */ /* 0x000fe2000c101524 */
[C---:B------:R-:W-:Y:S02]  /*9730*/  ISETP.GT.AND P4, PT, R0.reuse, RZ, P3 ;  /* 0x000000ff0000720c */ /* 0x040fe40001f84270 */
[----:B------:R-:W-:Y:S01]  /*9740*/  F2FP.BF16.F32.PACK_AB R145, RZ, R145 ;  /* 0x00000091ff91723e */ /* 0x000fe200000010ff */
[----:B------:R-:W-:Y:S01]  /*9750*/  @P5 STG.E.U16 desc[UR36][R6.64+0x1d2], R143 ;  /* 0x0001d28f06005986 */ /* 0x000fe2000c101524 */
[----:B------:R-:W-:-:S02]  /*9760*/  ISETP.GT.AND P5, PT, R0, RZ, P0 ;  /* 0x000000ff0000720c */ /* 0x000fc400007a4270 */
[C---:B------:R-:W-:Y:S02]  /*9770*/  ISETP.GT.AND P2, PT, R3.reuse, 0xf8, PT ;  /* 0x000000f80300780c */ /* 0x040fe40003f44270 */
[----:B------:R-:W-:Y:S02]  /*9780*/  ISETP.GT.AND P1, PT, R3, 0xf9, PT ;  /* 0x000000f90300780c */ /* 0x000fe40003f24270 */
[C---:B------:R-:W-:Y:S02]  /*9790*/  ISETP.GT.AND P3, PT, R0.reuse, 0x8, P3 ;  /* 0x000000080000780c */ /* 0x040fe40001f64270 */
[C---:B------:R-:W-:Y:S01]  /*97a0*/  ISETP.GT.AND P0, PT, R0.reuse, 0x8, P0 ;  /* 0x000000080000780c */ /* 0x040fe20000704270 */
[----:B------:R-:W-:Y:S01]  /*97b0*/  @P4 STG.E.U16 desc[UR36][R4.64+0x1e0], R144 ;  /* 0x0001e09004004986 */ /* 0x000fe2000c101524 */
[C---:B------:R-:W-:Y:S02]  /*97c0*/  ISETP.GT.AND P4, PT, R0.reuse, RZ, P1 ;  /* 0x000000ff0000720c */ /* 0x040fe40000f84270 */
[----:B------:R-:W-:Y:S01]  /*97d0*/  F2FP.BF16.F32.PACK_AB R146, RZ, R146 ;  /* 0x00000092ff92723e */ /* 0x000fe200000010ff */
[----:B------:R-:W-:Y:S01]  /*97e0*/  @P5 STG.E.U16 desc[UR36][R4.64+0x1e2], R145 ;  /* 0x0001e29104005986 */ /* 0x000fe2000c101524 */
[----:B------:R-:W-:-:S02]  /*97f0*/  ISETP.GT.AND P5, PT, R0, RZ, P2 ;  /* 0x000000ff0000720c */ /* 0x000fc400017a4270 */
[C---:B------:R-:W-:Y:S02]  /*9800*/  ISETP.GT.AND P2, PT, R0.reuse, 0x8, P2 ;  /* 0x000000080000780c */ /* 0x040fe40001744270 */
[----:B------:R-:W-:Y:S01]  /*9810*/  F2FP.BF16.F32.PACK_AB R147, RZ, R147 ;  /* 0x00000093ff93723e */ /* 0x000fe200000010ff */
[----:B------:R-:W-:Y:S01]  /*9820*/  @P3 STG.E.U16 desc[UR36][R6.64+0x1e0], R146 ;  /* 0x0001e09206003986 */ /* 0x000fe2000c101524 */
[----:B------:R-:W-:Y:S02]  /*9830*/  ISETP.GT.AND P1, PT, R0, 0x8, P1 ;  /* 0x000000080000780c */ /* 0x000fe40000f24270 */
[----:B------:R-:W-:Y:S01]  /*9840*/  F2FP.BF16.F32.PACK_AB R148, RZ, R148 ;  /* 0x00000094ff94723e */ /* 0x000fe200000010ff */
[----:B------:R-:W-:Y:S01]  /*9850*/  @P0 STG.E.U16 desc[UR36][R6.64+0x1e2], R147 ;  /* 0x0001e29306000986 */ /* 0x000fe2000c101524 */
[----:B------:R-:W-:Y:S02]  /*9860*/  F2FP.BF16.F32.PACK_AB R149, RZ, R149 ;  /* 0x00000095ff95723e */ /* 0x000fe400000010ff */
[----:B------:R-:W-:Y:S01]  /*9870*/  F2FP.BF16.F32.PACK_AB R150, RZ, R150 ;  /* 0x00000096ff96723e */ /* 0x000fe200000010ff */
[----:B------:R-:W-:Y:S01]  /*9880*/  @P5 STG.E.U16 desc[UR36][R4.64+0x1f0], R148 ;  /* 0x0001f09404005986 */ /* 0x000fe2000c101524 */
[----:B------:R-:W-:-:S03]  /*9890*/  F2FP.BF16.F32.PACK_AB R151, RZ, R151 ;  /* 0x00000097ff97723e */ /* 0x000fc600000010ff */
[----:B------:R0:W-:Y:S02]  /*98a0*/  @P4 STG.E.U16 desc[UR36][R4.64+0x1f2], R149 ;  /* 0x0001f29504004986 */ /* 0x0001e4000c101524 */
[----:B0-----:R-:W-:Y:S02]  /*98b0*/  @P2 IMAD.MOV.U32 R4, RZ, RZ, R6 ;  /* 0x000000ffff042224 */ /* 0x001fe400078e0006 */
[----:B------:R-:W-:-:S05]  /*98c0*/  @P2 IMAD.MOV.U32 R5, RZ, RZ, R7 ;  /* 0x000000ffff052224 */ /* 0x000fca00078e0007 */
[----:B------:R0:W-:Y:S04]  /*98d0*/  @P2 STG.E.U16 desc[UR36][R4.64+0x1f0], R150 ;  /* 0x0001f09604002986 */ /* 0x0001e8000c101524 */
[----:B------:R0:W-:Y:S02]  /*98e0*/  @P1 STG.E.U16 desc[UR36][R6.64+0x1f2], R151 ;  /* 0x0001f29706001986 */ /* 0x0001e4000c101524 */
.L_x_282:
[----:B------:R-:W-:Y:S05]  /*98f0*/  BSYNC B0 ;  /* 0x0000000000007941 */ /* 0x000fea0003800000 */
.L_x_28:
[----:B------:R-:W-:Y:S01]  /*9900*/  ULDC UR4, c[0x0][0xc] ;  /* 0x0000030000047ab9 */ /* 0x000fe20000000800 */
[----:B------:R-:W-:Y:S01]  /*9910*/  ULDC UR5, c[0x0][0x10] ;  /* 0x0000040000057ab9 */ /* 0x000fe20000000800 */
[----:B0-----:R-:W0:Y:S01]  /*9920*/  LDC R3, c[0x0][0x14] ;  /* 0x00000500ff037b82 */ /* 0x001e220000000800 */
[----:B------:R-:W-:Y:S01]  /*9930*/  UIMAD.WIDE.U32 UR4, UR4, UR5, URZ ;  /* 0x00000005040472a5 */ /* 0x000fe2000f8e003f */
[----:B------:R-:W-:Y:S01]  /*9940*/  PRMT R0, RZ, 0x7610, R0 ;  /* 0x00007610ff007816 */ /* 0x000fe20000000000 */
[----:B----45:R-:W-:Y:S02]  /*9950*/  IMAD.MOV.U32 R152, RZ, RZ, -0x1 ;  /* 0xffffffffff987424 */ /* 0x030fe400078e00ff */
[----:B------:R-:W-:Y:S02]  /*9960*/  IMAD.MOV.U32 R23, RZ, RZ, -0x1 ;  /* 0xffffffffff177424 */ /* 0x000fe400078e00ff */
[----:B0-----:R-:W-:-:S04]  /*9970*/  IMAD.WIDE.U32 R16, R3, UR4, R16 ;  /* 0x0000000403107c25 */ /* 0x001fc8000f8e0010 */
[----:B------:R-:W-:Y:S01]  /*9980*/  IMAD R3, R3, UR5, RZ ;  /* 0x0000000503037c24 */ /* 0x000fe2000f8e02ff */
[----:B------:R-:W-:Y:S02]  /*9990*/  ULDC.64 UR4, c[0x0][0x650] ;  /* 0x0001940000047ab9 */ /* 0x000fe40000000a00 */
[----:B------:R-:W-:Y:S01]  /*99a0*/  ISETP.GE.U32.AND P0, PT, R16, UR4, PT ;  /* 0x0000000410007c0c */ /* 0x000fe2000bf06070 */
[----:B------:R-:W-:-:S05]  /*99b0*/  IMAD.IADD R17, R17, 0x1, R3 ;  /* 0x0000000111117824 */ /* 0x000fca00078e0203 */
[----:B------:R-:W-:-:S13]  /*99c0*/  ISETP.GE.U32.AND.EX P0, PT, R17, UR5, PT, P0 ;  /* 0x0000000511007c0c */ /* 0x000fda000bf06100 */
[----:B------:R-:W-:Y:S05]  /*99d0*/  @P0 BRA `(.L_x_283) ;  /* 0x0000000400640947 */ /* 0x000fea0003800000 */
[----:B------:R-:W0:Y:S01]  /*99e0*/  S2R R12, SR_CTAID.X ;  /* 0x00000000000c7919 */ /* 0x000e220000002500 */
[----:B------:R-:W4:Y:S01]  /*99f0*/  LDC.64 R10, c[0x0][0x628] ;  /* 0x00018a00ff0a7b82 */ /* 0x000f220000000a00 */
[----:B------:R-:W-:Y:S01]  /*9a00*/  ULDC UR4, c[0x0][0x150] ;  /* 0x0000540000047ab9 */ /* 0x000fe20000000800 */
[----:B-123--:R-:W-:Y:S01]  /*9a10*/  IMAD.MOV.U32 R8, RZ, RZ, R16 ;  /* 0x000000ffff087224 */ /* 0x00efe200078e0010 */
[----:B------:R-:W1:Y:S01]  /*9a20*/  S2R R24, SR_CTAID.Y ;  /* 0x0000000000187919 */ /* 0x000e620000002600 */
[----:B------:R-:W-:-:S04]  /*9a30*/  IMAD.MOV.U32 R9, RZ, RZ, R17 ;  /* 0x000000ffff097224 */ /* 0x000fc800078e0011 */
[----:B------:R-:W2:Y:S08]  /*9a40*/  LDC R21, c[0x0][0x144] ;  /* 0x00005100ff157b82 */ /* 0x000eb00000000800 */
[----:B------:R-:W3:Y:S08]  /*9a50*/  LDC R0, c[0x0][0x630] ;  /* 0x00018c00ff007b82 */ /* 0x000ef00000000800 */
[----:B------:R-:W1:Y:S01]  /*9a60*/  LDC.64 R14, c[0x0][0x620] ;  /* 0x00018800ff0e7b82 */ /* 0x000e620000000a00 */
[----:B----4-:R-:W-:-:S04]  /*9a70*/  ISETP.NE.U32.AND P0, PT, R10, RZ, PT ;  /* 0x000000ff0a00720c */ /* 0x010fc80003f05070 */
[----:B------:R-:W-:Y:S02]  /*9a80*/  ISETP.NE.AND.EX P0, PT, R11, RZ, PT, P0 ;  /* 0x000000ff0b00720c */ /* 0x000fe40003f05300 */
[----:B0-----:R-:W-:-:S05]  /*9a90*/  I2FP.F32.U32 R3, R12 ;  /* 0x0000000c00037245 */ /* 0x001fca0000201000 */
[----:B------:R-:W-:-:S04]  /*9aa0*/  FMUL R3, R3, UR4 ;  /* 0x0000000403037c20 */ /* 0x000fc80008400000 */
[----:B------:R0:W4:Y:S02]  /*9ab0*/  F2I.U32.TRUNC.NTZ R20, R3 ;  /* 0x0000000300147305 */ /* 0x000124000020f000 */
[----:B--23--:R-:W-:Y:S05]  /*9ac0*/  @!P0 BRA `(.L_x_284) ;  /* 0x0000000000288947 */ /* 0x00cfea0003800000 */
[----:B0-----:R-:W0:Y:S02]  /*9ad0*/  LDC R3, c[0x0][0x634] ;  /* 0x00018d00ff037b82 */ /* 0x001e240000000800 */
        /* <DEDUP_REMOVED lines=9> */
.L_x_284:
[----:B------:R-:W2:Y:S01]  /*9b70*/  LDC.64 R30, c[0x0][0x640] ;  /* 0x00019000ff1e7b82 */ /* 0x000ea20000000a00 */
[-CC-:B------:R-:W-:Y:S01]  /*9b80*/  SHF.R.U64 R23, R8, R0.reuse, R9.reuse ;  /* 0x0000000008177219 */ /* 0x180fe20000001209 */
[----:B----4-:R-:W-:Y:S01]  /*9b90*/  IMAD.MOV R20, RZ, RZ, -R20 ;  /* 0x000000ffff147224 */ /* 0x010fe200078e0a14 */
[----:B------:R-:W-:Y:S01]  /*9ba0*/  SHF.R.U32.HI R0, RZ, R0, R9 ;  /* 0x00000000ff007219 */ /* 0x000fe20000011609 */
[----:B------:R-:W-:Y:S01]  /*9bb0*/  ULDC UR4, c[0x0][0x154] ;  /* 0x0000550000047ab9 */ /* 0x000fe20000000800 */
[----:B0-----:R-:W-:Y:S01]  /*9bc0*/  IADD3 R3, P0, RZ, -R23, RZ ;  /* 0x80000017ff037210 */ /* 0x001fe20007f1e0ff */
[----:B------:R-:W-:Y:S02]  /*9bd0*/  IMAD R26, R21, R20, R12 ;  /* 0x00000014151a7224 */ /* 0x000fe400078e020c */
[----:B------:R-:W0:Y:S01]  /*9be0*/  LDC R6, c[0x0][0x618] ;  /* 0x00018600ff067b82 */ /* 0x000e220000000800 */
[----:B------:R-:W-:Y:S02]  /*9bf0*/  IMAD.MOV.U32 R7, RZ, RZ, 0x1 ;  /* 0x00000001ff077424 */ /* 0x000fe400078e00ff */
[----:B------:R-:W-:-:S04]  /*9c00*/  IMAD.X R5, RZ, RZ, ~R0, P0 ;  /* 0x000000ffff057224 */ /* 0x000fc800000e0e00 */
[-C--:B-1----:R-:W-:Y:S01]  /*9c10*/  IMAD R0, R5, R14.reuse, RZ ;  /* 0x0000000e05007224 */ /* 0x082fe200078e02ff */
[----:B------:R-:W1:Y:S01]  /*9c20*/  LDC R8, c[0x0][0x608] ;  /* 0x00018200ff087b82 */ /* 0x000e620000000800 */
[----:B------:R-:W-:-:S04]  /*9c30*/  IMAD.WIDE.U32 R4, R3, R14, R16 ;  /* 0x0000000e03047225 */ /* 0x000fc800078e0010 */
[----:B------:R-:W-:Y:S01]  /*9c40*/  IMAD R3, R3, R15, R0 ;  /* 0x0000000f03037224 */ /* 0x000fe200078e0200 */
[----:B------:R-:W-:Y:S02]  /*9c50*/  I2FP.F32.U32 R0, R24 ;  /* 0x0000001800007245 */ /* 0x000fe40000201000 */
[----:B------:R-:W3:Y:S01]  /*9c60*/  LDC R28, c[0x0][0x658] ;  /* 0x00019600ff1c7b82 */ /* 0x000ee20000000800 */
[----:B------:R-:W-:Y:S01]  /*9c70*/  IMAD.IADD R3, R5, 0x1, R3 ;  /* 0x0000000105037824 */ /* 0x000fe200078e0203 */
[----:B--2---:R-:W-:Y:S01]  /*9c80*/  ISETP.NE.U32.AND P0, PT, R30, RZ, PT ;  /* 0x000000ff1e00720c */ /* 0x004fe20003f05070 */
[----:B------:R-:W-:Y:S01]  /*9c90*/  FMUL R0, R0, UR4 ;  /* 0x0000000400007c20 */ /* 0x000fe20008400000 */
[----:B------:R-:W-:Y:S02]  /*9ca0*/  IMAD.MOV.U32 R5, RZ, RZ, -0x1 ;  /* 0xffffffffff057424 */ /* 0x000fe400078e00ff */
[----:B------:R-:W-:Y:S01]  /*9cb0*/  ISETP.NE.AND.EX P0, PT, R31, RZ, PT, P0 ;  /* 0x000000ff1f00720c */ /* 0x000fe20003f05300 */
[----:B------:R2:W4:Y:S01]  /*9cc0*/  F2I.U32.TRUNC.NTZ R13, R0 ;  /* 0x00000000000d7305 */ /* 0x000522000020f000 */
[----:B------:R-:W2:Y:S01]  /*9cd0*/  LDC R15, c[0x0][0x148] ;  /* 0x00005200ff0f7b82 */ /* 0x000ea20000000800 */
[----:B0-----:R-:W-:-:S02]  /*9ce0*/  SHF.R.U64 R12, R4, R6, R3 ;  /* 0x00000006040c7219 */ /* 0x001fc40000001203 */
[----:B------:R-:W-:-:S05]  /*9cf0*/  SHF.R.U32.HI R3, RZ, R6, R3 ;  /* 0x00000006ff037219 */ /* 0x000fca0000011603 */
[----:B------:R-:W0:Y:S01]  /*9d00*/  LDC R20, c[0x0][0x600] ;  /* 0x00018000ff147b82 */ /* 0x000e220000000800 */
[-CC-:B-1----:R-:W-:Y:S02]  /*9d10*/  SHF.R.U64 R10, R12, R8.reuse, R3.reuse ;  /* 0x000000080c0a7219 */ /* 0x182fe40000001203 */
[----:B------:R-:W-:-:S05]  /*9d20*/  SHF.R.U32.HI R3, RZ, R8, R3 ;  /* 0x00000008ff037219 */ /* 0x000fca0000011603 */
[----:B------:R-:W1:Y:S01]  /*9d30*/  LDC R21, c[0x0][0x648] ;  /* 0x00019200ff157b82 */ /* 0x000e620000000800 */
[-C--:B---3--:R-:W-:Y:S02]  /*9d40*/  SHF.L.U32 R4, R5, R28.reuse, RZ ;  /* 0x0000001c05047219 */ /* 0x088fe400000006ff */
[-CC-:B------:R-:W-:Y:S02]  /*9d50*/  SHF.R.U64 R14, R10, R28.reuse, R3.reuse ;  /* 0x0000001c0a0e7219 */ /* 0x180fe40000001203 */
[----:B------:R-:W-:Y:S02]  /*9d60*/  SHF.R.U32.HI R5, RZ, R28, R3 ;  /* 0x0000001cff057219 */ /* 0x000fe40000011603 */
[----:B------:R-:W-:Y:S01]  /*9d70*/  LOP3.LUT R153, RZ, R4, RZ, 0x33, !PT ;  /* 0x00000004ff997212 */ /* 0x000fe200078e33ff */
[----:B------:R-:W3:Y:S01]  /*9d80*/  LDC R25, c[0x0][0x638] ;  /* 0x00018e00ff197b82 */ /* 0x000ee20000000800 */
[----:B------:R-:W-:Y:S01]  /*9d90*/  SHF.L.U32 R28, R7, R28, RZ ;  /* 0x0000001c071c7219 */ /* 0x000fe200000006ff */
[----:B------:R-:W-:-:S06]  /*9da0*/  IMAD.MOV.U32 R4, RZ, RZ, R14 ;  /* 0x000000ffff047224 */ /* 0x000fcc00078e000e */
[----:B------:R-:W0:Y:S01]  /*9db0*/  LDC R27, c[0x0][0x610] ;  /* 0x00018400ff1b7b82 */ /* 0x000e220000000800 */
[----:B----4-:R-:W-:Y:S05]  /*9dc0*/  @!P0 BRA `(.L_x_285) ;  /* 0x0000000000288947 */ /* 0x010fea0003800000 */
[----:B------:R-:W4:Y:S02]  /*9dd0*/  LDC R3, c[0x0][0x64c] ;  /* 0x00019300ff037b82 */ /* 0x000f240000000800 */
[----:B----4-:R-:W-:-:S05]  /*9de0*/  IADD3 R3, P0, R14, R3, RZ ;  /* 0x000000030e037210 */ /* 0x010fca0007f1e0ff */
        /* <DEDUP_REMOVED lines=8> */
.L_x_285:
[----:B------:R-:W-:Y:S01]  /*9e70*/  ISETP.NE.AND P0, PT, R2, 0x1, PT ;  /* 0x000000010200780c */ /* 0x000fe20003f05270 */
[----:B------:R-:W-:Y:S01]  /*9e80*/  IMAD.MOV R13, RZ, RZ, -R13 ;  /* 0x000000ffff0d7224 */ /* 0x000fe200078e0a0d */
[----:B-12---:R-:W-:Y:S01]  /*9e90*/  SHF.R.U64 R0, R4, R21, R5 ;  /* 0x0000001504007219 */ /* 0x006fe20000001205 */
[----:B0-----:R-:W-:Y:S01]  /*9ea0*/  VIADD R5, R20, 0xffffffff ;  /* 0xffffffff14057836 */ /* 0x001fe20000000000 */
[----:B------:R-:W-:-:S03]  /*9eb0*/  LOP3.LUT R153, R10, R153, RZ, 0xc0, !PT ;  /* 0x000000990a997212 */ /* 0x000fc600078ec0ff */
[----:B------:R-:W-:Y:S01]  /*9ec0*/  IMAD.MOV R3, RZ, RZ, -R0 ;  /* 0x000000ffff037224 */ /* 0x000fe200078e0a00 */
[----:B------:R-:W-:Y:S01]  /*9ed0*/  LOP3.LUT R5, R12, R5, RZ, 0xc0, !PT ;  /* 0x000000050c057212 */ /* 0x000fe200078ec0ff */
[----:B------:R-:W-:Y:S02]  /*9ee0*/  IMAD R153, R28, R0, R153 ;  /* 0x000000001c997224 */ /* 0x000fe400078e0299 */
[----:B---3--:R-:W-:Y:S02]  /*9ef0*/  IMAD R0, R3, R25, R14 ;  /* 0x0000001903007224 */ /* 0x008fe400078e020e */
[----:B------:R-:W-:Y:S02]  /*9f00*/  @P0 IMAD R26, R15, R13, R24 ;  /* 0x0000000d0f1a0224 */ /* 0x000fe400078e0218 */
[----:B------:R-:W-:Y:S02]  /*9f10*/  IMAD R4, R0, R20, R5 ;  /* 0x0000001400047224 */ /* 0x000fe400078e0205 */
[----:B------:R-:W-:-:S02]  /*9f20*/  IMAD R153, R153, R27, R26 ;  /* 0x0000001b99997224 */ /* 0x000fc400078e021a */
[----:B------:R-:W-:-:S03]  /*9f30*/  IMAD.MOV.U32 R3, RZ, RZ, 0x1 ;  /* 0x00000001ff037424 */ /* 0x000fc600078e00ff */
[----:B------:R-:W-:Y:S02]  /*9f40*/  SEL R152, R4, R153, !P0 ;  /* 0x0000009904987207 */ /* 0x000fe40004000000 */
[----:B------:R-:W-:Y:S02]  /*9f50*/  PRMT R0, R3, 0x7610, R0 ;  /* 0x0000761003007816 */ /* 0x000fe40000000000 */
[----:B------:R-:W-:-:S07]  /*9f60*/  SEL R153, R153, R4, !P0 ;  /* 0x0000000499997207 */ /* 0x000fce0004000000 */
.L_x_283:
[----:B------:R-:W-:-:S13]  /*9f70*/  LOP3.LUT P0, RZ, R0, 0xff, RZ, 0xc0, !PT ;  /* 0x000000ff00ff7812 */ /* 0x000fda000780c0ff */
[----:B------:R-:W-:Y:S05]  /*9f80*/  @P0 BRA `(.L_x_286) ;  /* 0xffffff6c00f00947 */ /* 0x000fea000383ffff */
[----:B------:R-:W-:Y:S05]  /*9f90*/  EXIT ;  /* 0x000000000000794d */ /* 0x000fea0003800000 */
.L_x_3:
[----:B0-----:R-:W-:Y:S01]  /*9fa0*/  ULDC.64 UR4, c[0x0][0x650] ;  /* 0x0001940000047ab9 */ /* 0x001fe20000000a00 */
        /* <DEDUP_REMOVED lines=25> */
.L_x_288:
[--C-:B------:R-:W-:Y:S01]  /*a140*/  SHF.R.U64 R12, R10, R14, R11.reuse ;  /* 0x0000000e0a0c7219 */ /* 0x100fe2000000120b */
[----:B------:R-:W0:Y:S01]  /*a150*/  LDC R22, c[0x0][0x618] ;  /* 0x00018600ff167b82 */ /* 0x000e220000000800 */
[----:B------:R-:W-:Y:S01]  /*a160*/  I2FP.F32.U32 R6, R4 ;  /* 0x0000000400067245 */ /* 0x000fe20000201000 */
[----:B------:R-:W-:Y:S01]  /*a170*/  ULDC UR4, c[0x0][0x150] ;  /* 0x0000540000047ab9 */ /* 0x000fe20000000800 */
[----:B------:R-:W-:Y:S02]  /*a180*/  SHF.R.U32.HI R5, RZ, R14, R11 ;  /* 0x0000000eff057219 */ /* 0x000fe4000001160b */
[----:B------:R-:W-:Y:S01]  /*a190*/  IADD3 R9, P0, RZ, -R12, RZ ;  /* 0x8000000cff097210 */ /* 0x000fe20007f1e0ff */
[----:B------:R-:W-:Y:S01]  /*a1a0*/  FMUL R11, R6, UR4 ;  /* 0x00000004060b7c20 */ /* 0x000fe20008400000 */
[----:B------:R-:W-:Y:S01]  /*a1b0*/  ULDC UR4, c[0x0][0x154] ;  /* 0x0000550000047ab9 */ /* 0x000fe20000000800 */
[----:B------:R-:W1:Y:S02]  /*a1c0*/  LDC.64 R24, c[0x0][0x640] ;  /* 0x00019000ff187b82 */ /* 0x000e640000000a00 */
[----:B------:R-:W-:-:S02]  /*a1d0*/  IMAD.X R5, RZ, RZ, ~R5, P0 ;  /* 0x000000ffff057224 */ /* 0x000fc400000e0e05 */
[----:B------:R-:W2:Y:S01]  /*a1e0*/  F2I.U32.TRUNC.NTZ R11, R11 ;  /* 0x0000000b000b7305 */ /* 0x000ea2000020f000 */
[----:B------:R-:W-:-:S03]  /*a1f0*/  IMAD.WIDE.U32 R6, R9, R20, R16 ;  /* 0x0000001409067225 */ /* 0x000fc600078e0010 */
[----:B------:R-:W3:Y:S01]  /*a200*/  LDC R13, c[0x0][0x144] ;  /* 0x00005100ff0d7b82 */ /* 0x000ee20000000800 */
[----:B------:R-:W-:-:S04]  /*a210*/  IMAD R8, R5, R20, RZ ;  /* 0x0000001405087224 */ /* 0x000fc800078e02ff */
[----:B------:R-:W-:Y:S02]  /*a220*/  IMAD R5, R9, R21, R8 ;  /* 0x0000001509057224 */ /* 0x000fe400078e0208 */
[----:B------:R-:W-:Y:S01]  /*a230*/  IMAD.MOV.U32 R8, RZ, RZ, -0x1 ;  /* 0xffffffffff087424 */ /* 0x000fe200078e00ff */
[----:B------:R-:W4:Y:S01]  /*a240*/  LDC R14, c[0x0][0x608] ;  /* 0x00018200ff0e7b82 */ /* 0x000f220000000800 */
[----:B------:R-:W-:Y:S01]  /*a250*/  IMAD.IADD R5, R7, 0x1, R5 ;  /* 0x0000000107057824 */ /* 0x000fe200078e0205 */
[----:B------:R-:W-:-:S04]  /*a260*/  I2FP.F32.U32 R7, R3 ;  /* 0x0000000300077245 */ /* 0x000fc80000201000 */
[-C--:B0-----:R-:W-:Y:S01]  /*a270*/  SHF.R.U64 R10, R6, R22.reuse, R5 ;  /* 0x00000016060a7219 */ /* 0x081fe20000001205 */
[----:B--2---:R-:W-:Y:S01]  /*a280*/  IMAD.MOV R6, RZ, RZ, -R11 ;  /* 0x000000ffff067224 */ /* 0x004fe200078e0a0b */
[----:B------:R-:W0:Y:S01]  /*a290*/  LDC R9, c[0x0][0x658] ;  /* 0x00019600ff097b82 */ /* 0x000e220000000800 */
[----:B-1----:R-:W-:Y:S01]  /*a2a0*/  ISETP.NE.U32.AND P0, PT, R24, RZ, PT ;  /* 0x000000ff1800720c */ /* 0x002fe20003f05070 */
[----:B------:R-:W-:Y:S01]  /*a2b0*/  FMUL R7, R7, UR4 ;  /* 0x0000000407077c20 */ /* 0x000fe20008400000 */
[----:B------:R-:W-:Y:S02]  /*a2c0*/  SHF.R.U32.HI R5, RZ, R22, R5 ;  /* 0x00000016ff057219 */ /* 0x000fe40000011605 */
[----:B------:R-:W-:-:S03]  /*a2d0*/  ISETP.NE.AND.EX P0, PT, R25, RZ, PT, P0 ;  /* 0x000000ff1900720c */ /* 0x000fc60003f05300 */
[----:B------:R-:W1:Y:S01]  /*a2e0*/  LDC R20, c[0x0][0x148] ;  /* 0x00005200ff147b82 */ /* 0x000e620000000800 */
[----:B---3--:R-:W-:Y:S02]  /*a2f0*/  IMAD R23, R13, R6, R4 ;  /* 0x000000060d177224 */ /* 0x008fe400078e0204 */
[----:B------:R-:W-:-:S05]  /*a300*/  IMAD.MOV.U32 R6, RZ, RZ, 0x1 ;  /* 0x00000001ff067424 */ /* 0x000fca00078e00ff */
[----:B------:R-:W2:Y:S01]  /*a310*/  LDC R21, c[0x0][0x600] ;  /* 0x00018000ff157b82 */ /* 0x000ea20000000800 */
[-CC-:B----4-:R-:W-:Y:S02]  /*a320*/  SHF.R.U64 R13, R10, R14.reuse, R5.reuse ;  /* 0x0000000e0a0d7219 */ /* 0x190fe40000001205 */
[----:B------:R-:W-:Y:S02]  /*a330*/  SHF.R.U32.HI R4, RZ, R14, R5 ;  /* 0x0000000eff047219 */ /* 0x000fe40000011605 */
[----:B------:R3:W4:Y:S03]  /*a340*/  F2I.U32.TRUNC.NTZ R14, R7 ;  /* 0x00000007000e7305 */ /* 0x000726000020f000 */
[----:B------:R-:W1:Y:S01]  /*a350*/  LDC R26, c[0x0][0x648] ;  /* 0x00019200ff1a7b82 */ /* 0x000e620000000800 */
[-C--:B0-----:R-:W-:Y:S02]  /*a360*/  SHF.R.U64 R15, R13, R9.reuse, R4 ;  /* 0x000000090d0f7219 */ /* 0x081fe40000001204 */
[----:B------:R-:W-:-:S02]  /*a370*/  SHF.L.U32 R8, R8, R9, RZ ;  /* 0x0000000908087219 */ /* 0x000fc400000006ff */
[-C--:B------:R-:W-:Y:S01]  /*a380*/  SHF.R.U32.HI R5, RZ, R9.reuse, R4 ;  /* 0x00000009ff057219 */ /* 0x080fe20000011604 */
[----:B------:R-:W-:Y:S01]  /*a390*/  IMAD.MOV.U32 R4, RZ, RZ, R15 ;  /* 0x000000ffff047224 */ /* 0x000fe200078e000f */
[----:B------:R-:W-:Y:S01]  /*a3a0*/  SHF.L.U32 R22, R6, R9, RZ ;  /* 0x0000000906167219 */ /* 0x000fe200000006ff */
[----:B------:R-:W0:Y:S01]  /*a3b0*/  LDC R27, c[0x0][0x638] ;  /* 0x00018e00ff1b7b82 */ /* 0x000e220000000800 */
[----:B------:R-:W-:-:S07]  /*a3c0*/  LOP3.LUT R28, RZ, R8, RZ, 0x33, !PT ;  /* 0x00000008ff1c7212 */ /* 0x000fce00078e33ff */
        /* <DEDUP_REMOVED lines=12> */
.L_x_289:
[----:B------:R-:W-:Y:S01]  /*a490*/  ISETP.NE.AND P0, PT, R2, 0x1, PT ;  /* 0x000000010200780c */ /* 0x000fe20003f05270 */
[----:B--2---:R-:W-:Y:S01]  /*a4a0*/  VIADD R7, R21, 0xffffffff ;  /* 0xffffffff15077836 */ /* 0x004fe20000000000 */
[----:B-1----:R-:W-:Y:S01]  /*a4b0*/  SHF.R.U64 R5, R4, R26, R5 ;  /* 0x0000001a04057219 */ /* 0x002fe20000001205 */
[----:B------:R-:W-:Y:S01]  /*a4c0*/  IMAD.MOV R14, RZ, RZ, -R14 ;  /* 0x000000ffff0e7224 */ /* 0x000fe200078e0a0e */
[----:B------:R-:W-:Y:S01]  /*a4d0*/  LOP3.LUT R4, R13, R28, RZ, 0xc0, !PT ;  /* 0x0000001c0d047212 */ /* 0x000fe200078ec0ff */
[----:B------:R-:W-:Y:S01]  /*a4e0*/  IMAD.MOV.U32 R8, RZ, RZ, R12 ;  /* 0x000000ffff087224 */ /* 0x000fe200078e000c */
[----:B------:R-:W-:Y:S01]  /*a4f0*/  LOP3.LUT R10, R10, R7, RZ, 0xc0, !PT ;  /* 0x000000070a0a7212 */ /* 0x000fe200078ec0ff */
[----:B------:R-:W-:Y:S02]  /*a500*/  IMAD.MOV R6, RZ, RZ, -R5 ;  /* 0x000000ffff067224 */ /* 0x000fe400078e0a05 */
[----:B------:R-:W-:-:S04]  /*a510*/  IMAD R4, R22, R5, R4 ;  /* 0x0000000516047224 */ /* 0x000fc800078e0204 */
[----:B------:R-:W-:Y:S02]  /*a520*/  @P0 IMAD R23, R20, R14, R3 ;  /* 0x0000000e14170224 */ /* 0x000fe400078e0203 */
[----:B0-----:R-:W-:Y:S02]  /*a530*/  IMAD R3, R6, R27, R15 ;  /* 0x0000001b06037224 */ /* 0x001fe400078e020f */
[----:B------:R-:W-:Y:S02]  /*a540*/  IMAD R7, R4, R29, R23 ;  /* 0x0000001d04077224 */ /* 0x000fe400078e0217 */
[----:B------:R-:W-:Y:S02]  /*a550*/  IMAD R4, R3, R21, R10 ;  /* 0x0000001503047224 */ /* 0x000fe400078e020a */
[----:B------:R-:W-:-:S03]  /*a560*/  IMAD.MOV.U32 R6, RZ, RZ, 0x1 ;  /* 0x00000001ff067424 */ /* 0x000fc600078e00ff */
[----:B------:R-:W-:Y:S02]  /*a570*/  SEL R9, R4, R7, !P0 ;  /* 0x0000000704097207 */ /* 0x000fe40004000000 */
[----:B------:R-:W-:-:S07]  /*a580*/  SEL R7, R7, R4, !P0 ;  /* 0x0000000407077207 */ /* 0x000fce0004000000 */
.L_x_287:
[----:B------:R-:W-:-:S08]  /*a590*/  NOP ;  /* 0x0000000000007918 */ /* 0x000fd00000000000 */
[----:B------:R-:W0:-:S00]  /*a5a0*/  USETMAXREG.DEALLOC.CTAPOOL 0x28 ;  /* 0x00000028000079c8 */ /* 0x000e0000080e0500 */
[----:B0-----:R-:W-:-:S13]  /*a5b0*/  ISETP.NE.AND P0, PT, R0, RZ, PT ;  /* 0x000000ff0000720c */ /* 0x001fda0003f05270 */
[----:B------:R-:W-:Y:S05]  /*a5c0*/  @P0 EXIT ;  /* 0x000000000000094d */ /* 0x000fea0003800000 */
[----:B------:R-:W-:Y:S01]  /*a5d0*/  LOP3.LUT P0, RZ, R6, 0xff, RZ, 0xc0, !PT ;  /* 0x000000ff06ff7812 */ /* 0x000fe2000780c0ff */
[----:B------:R-:W-:Y:S02]  /*a5e0*/  IMAD.MOV.U32 R0, RZ, RZ, 0x1 ;  /* 0x00000001ff007424 */ /* 0x000fe400078e00ff */
[----:B------:R-:W-:-:S10]  /*a5f0*/  IMAD.MOV.U32 R12, RZ, RZ, RZ ;  /* 0x000000ffff0c7224 */ /* 0x000fd400078e00ff */
[----:B------:R-:W-:Y:S05]  /*a600*/  @!P0 BRA `(.L_x_290) ;  /* 0x0000000c00308947 */ /* 0x000fea0003800000 */
[----:B------:R-:W0:Y:S01]  /*a610*/  LDC R0, c[0x0][0x28c] ;  /* 0x0000a300ff007b82 */ /* 0x000e220000000800 */
[----:B------:R-:W-:Y:S01]  /*a620*/  ULDC UR5, c[0x0][0x600] ;  /* 0x0001800000057ab9 */ /* 0x000fe20000000800 */
[----:B------:R-:W-:Y:S01]  /*a630*/  ULDC UR4, c[0x0][0xc] ;  /* 0x0000030000047ab9 */ /* 0x000fe20000000800 */
[----:B------:R-:W-:Y:S01]  /*a640*/  UIADD3 UR16, UR5, -0x1, URZ ;  /* 0xffffffff05107890 */ /* 0x000fe2000fffe03f */
[C---:B------:R-:W-:Y:S01]  /*a650*/  LOP3.LUT P2, RZ, R18.reuse, 0x7f, RZ, 0xc0, !PT ;  /* 0x0000007f12ff7812 */ /* 0x040fe2000784c0ff */
[----:B------:R-:W-:Y:S01]  /*a660*/  ULDC UR6, c[0x0][0x658] ;  /* 0x0001960000067ab9 */ /* 0x000fe20000000800 */
[----:B------:R-:W-:Y:S01]  /*a670*/  ULDC UR5, c[0x0][0x10] ;  /* 0x0000040000057ab9 */ /* 0x000fe20000000800 */
[----:B------:R-:W-:Y:S01]  /*a680*/  UMOV UR7, 0xffffffff ;  /* 0xffffffff00077882 */ /* 0x000fe20000000000 */
[----:B------:R-:W-:Y:S01]  /*a690*/  UMOV UR8, 0x1 ;  /* 0x0000000100087882 */ /* 0x000fe20000000000 */
[----:B------:R-:W-:Y:S01]  /*a6a0*/  UIMAD.WIDE.U32 UR4, UR4, UR5, URZ ;  /* 0x00000005040472a5 */ /* 0x000fe2000f8e003f */
[----:B------:R-:W-:Y:S01]  /*a6b0*/  LOP3.LUT P0, RZ, R18, 0x1f, RZ, 0xc0, !PT ;  /* 0x0000001f12ff7812 */ /* 0x000fe2000780c0ff */
[----:B------:R-:W-:Y:S01]  /*a6c0*/  USHF.L.U32 UR7, UR7, UR6, URZ ;  /* 0x0000000607077299 */ /* 0x000fe2000800063f */
[----:B------:R-:W-:Y:S01]  /*a6d0*/  BSSY B0, `(.L_x_290) ;  /* 0x00000bf000007945 */ /* 0x000fe20003800000 */
[----:B------:R-:W-:Y:S01]  /*a6e0*/  USHF.L.U32 UR18, UR8, UR6, URZ ;  /* 0x0000000608127299 */ /* 0x000fe2000800063f */
[----:B------:R-:W-:Y:S01]  /*a6f0*/  IMAD.MOV.U32 R13, RZ, RZ, 0x1 ;  /* 0x00000001ff0d7424 */ /* 0x000fe200078e00ff */
[----:B------:R-:W-:Y:S01]  /*a700*/  LOP3.LUT R11, R19, 0x2, RZ, 0xfc, !PT ;  /* 0x00000002130b7812 */ /* 0x000fe200078efcff */
[----:B------:R-:W-:Y:S01]  /*a710*/  ULDC UR6, c[0x0][0x14] ;  /* 0x0000050000067ab9 */ /* 0x000fe20000000800 */
[----:B------:R-:W-:Y:S01]  /*a720*/  PLOP3.LUT P0, PT, P0, P2, PT, 0x8a, 0x0 ;  /* 0x000000000000781c */ /* 0x000fe20000705172 */
[----:B------:R-:W-:Y:S01]  /*a730*/  UIMAD.WIDE.U32 UR20, UR4, UR6, URZ ;  /* 0x00000006041472a5 */ /* 0x000fe2000f8e003f */
[----:B------:R-:W-:Y:S01]  /*a740*/  IMAD.MOV.U32 R12, RZ, RZ, RZ ;  /* 0x000000ffff0c7224 */ /* 0x000fe200078e00ff */
[----:B------:R-:W-:-:S02]  /*a750*/  UIMAD UR13, UR5, UR6, URZ ;  /* 0x00000006050d72a4 */ /* 0x000fc4000f8e023f */
[----:B------:R-:W-:Y:S01]  /*a760*/  ULOP3.LUT UR17, URZ, UR7, URZ, 0x33, !UPT ;  /* 0x000000073f117292 */ /* 0x000fe2000f8e333f */
[----:B0-----:R-:W-:Y:S01]  /*a770*/  VIADD R0, R0, 0x3f ;  /* 0x0000003f00007836 */ /* 0x001fe20000000000 */
[----:B------:R-:W-:Y:S01]  /*a780*/  UIADD3 UR13, UR21, UR13, URZ ;  /* 0x0000000d150d7290 */ /* 0x000fe2000fffe03f */
[----:B------:R-:W-:-:S03]  /*a790*/  ULDC.64 UR22, c[0x0][0x198] ;  /* 0x0000660000167ab9 */ /* 0x000fc60000000a00 */
[----:B------:R-:W-:-:S04]  /*a7a0*/  SHF.R.S32.HI R3, RZ, 0x1f, R0 ;  /* 0x0000001fff037819 */ /* 0x000fc80000011400 */
[----:B------:R-:W-:Y:S01]  /*a7b0*/  LEA.HI R3, R3, R0, RZ, 0x6 ;  /* 0x0000000003037211 */ /* 0x000fe200078f30ff */
[----:B------:R-:W-:-:S03]  /*a7c0*/  IMAD.MOV.U32 R0, RZ, RZ, 0x1 ;  /* 0x00000001ff007424 */ /* 0x000fc600078e00ff */
[----:B------:R-:W-:-:S05]  /*a7d0*/  SHF.R.S32.HI R3, RZ, 0x6, R3 ;  /* 0x00000006ff037819 */ /* 0x000fca0000011403 */
[----:B------:R-:W-:-:S07]  /*a7e0*/  VIADD R10, R3, 0x1 ;  /* 0x00000001030a7836 */ /* 0x000fce0000000000 */
.L_x_302:
[----:B------:R-:W-:-:S03]  /*a7f0*/  UMOV UR4, 0xffffffff ;  /* 0xffffffff00047882 */ /* 0x000fc60000000000 */
[----:B------:R-:W-:Y:S05]  /*a800*/  BRA.DIV UR4, `(.L_x_291) ;  /* 0x0000000e04c07947 */ /* 0x000fea000b800000 */
[----:B------:R-:W-:-:S13]  /*a810*/  ELECT P6, URZ, PT ;  /* 0x00000000003f782f */ /* 0x000fda00038c0000 */
.L_x_314:
[----:B------:R-:W0:Y:S01]  /*a820*/  LDC R4, c[0x0][0x28c] ;  /* 0x0000a300ff047b82 */ /* 0x000e220000000800 */
[----:B------:R-:W-:Y:S01]  /*a830*/  BSSY B1, `(.L_x_292) ;  /* 0x0000037000017945 */ /* 0x000fe20003800000 */
[----:B0-----:R-:W-:-:S13]  /*a840*/  ISETP.LT.OR P6, PT, R4, 0x1, !P6 ;  /* 0x000000010400780c */ /* 0x001fda00077c1670 */
[----:B------:R-:W-:Y:S05]  /*a850*/  @P6 BRA `(.L_x_293) ;  /* 0x0000000000d06947 */ /* 0x000fea0003800000 */
[----:B------:R-:W-:Y:S02]  /*a860*/  IMAD.SHL.U32 R15, R9, 0x100, RZ ;  /* 0x00000100090f7824 */ /* 0x000fe400078e00ff */
[----:B------:R-:W-:Y:S02]  /*a870*/  IMAD.SHL.U32 R18, R7, 0x80, RZ ;  /* 0x0000008007127824 */ /* 0x000fe400078e00ff */
[----:B------:R-:W-:Y:S02]  /*a880*/  IMAD.MOV.U32 R20, RZ, RZ, RZ ;  /* 0x000000ffff147224 */ /* 0x000fe400078e00ff */
[----:B------:R-:W-:Y:S02]  /*a890*/  IMAD.MOV.U32 R4, RZ, RZ, R10 ;  /* 0x000000ffff047224 */ /* 0x000fe400078e000a */
[----:B------:R-:W-:Y:S02]  /*a8a0*/  IMAD.MOV.U32 R5, RZ, RZ, R0 ;  /* 0x000000ffff057224 */ /* 0x000fe400078e0000 */
[----:B------:R-:W-:-:S07]  /*a8b0*/  IMAD.MOV.U32 R6, RZ, RZ, R12 ;  /* 0x000000ffff067224 */ /* 0x000fce00078e000c */
.L_x_297:
[----:B------:R-:W0:Y:S01]  /*a8c0*/  S2R R14, SR_CgaCtaId ;  /* 0x00000000000e7919 */ /* 0x000e220000008800 */
[----:B------:R-:W-:Y:S01]  /*a8d0*/  MOV R7, 0x400 ;  /* 0x0000040000077802 */ /* 0x000fe20000000f00 */
[----:B------:R-:W1:Y:S03]  /*a8e0*/  @!P2 LDC R9, c[0x0][0x500] ;  /* 0x00014000ff09ab82 */ /* 0x000e660000000800 */
[----:B0-----:R-:W-:Y:S02]  /*a8f0*/  LEA R21, R14, R7, 0x18 ;  /* 0x000000070e157211 */ /* 0x001fe400078ec0ff */
[----:B------:R-:W-:-:S03]  /*a900*/  SHF.L.U32 R7, R5, 0x1f, RZ ;  /* 0x0000001f05077819 */ /* 0x000fc600000006ff */
[----:B------:R-:W-:-:S04]  /*a910*/  IMAD R14, R6, 0x8, R21 ;  /* 0x00000008060e7824 */ /* 0x000fc800078e0215 */
[----:B------:R-:W0:Y:S02]  /*a920*/  SYNCS.PHASECHK.TRANS64.TRYWAIT P1, [R14+URZ+0x28], R7 ;  /* 0x000028070e0075a7 */ /* 0x000e24000802017f */
[----:B01----:R-:W-:Y:S05]  /*a930*/  @!P1 BRA `(.L_x_294) ;  /* 0x0000000c00949947 */ /* 0x003fea0003800000 */
.L_x_315:
[----:B0-----:R-:W-:Y:S01]  /*a940*/  PRMT R7, R11, 0x9910, RZ ;  /* 0x000099100b077816 */ /* 0x001fe200000000ff */
[----:B------:R0:W-:Y:S03]  /*a950*/  @!P2 SYNCS.ARRIVE.TRANS64 RZ, [R14+URZ], R9 ;  /* 0x000000090effa9a7 */ /* 0x0001e6000800003f */
[----:B------:R-:W-:-:S13]  /*a960*/  ISETP.NE.AND P1, PT, R7, 0x2, PT ;  /* 0x000000020700780c */ /* 0x000fda0003f25270 */
[----:B0-----:R-:W-:Y:S05]  /*a970*/  @P1 BRA `(.L_x_295) ;  /* 0x0000000000041947 */ /* 0x001fea0003800000 */
[----:B------:R-:W-:Y:S01]  /*a980*/  BPT.TRAP 0x1 ;  /* 0x000000040000795c */ /* 0x000fe20000300000 */
.L_x_295:
[----:B------:R-:W-:Y:S05]  /*a990*/  @P0 BRA `(.L_x_296) ;  /* 0x0000000000040947 */ /* 0x000fea0003800000 */
[----:B------:R-:W-:Y:S01]  /*a9a0*/  BPT.TRAP 0x1 ;  /* 0x000000040000795c */ /* 0x000fe20000300000 */
.L_x_296:
[--C-:B------:R-:W-:Y:S01]  /*a9b0*/  IMAD R7, R6, 0x4000, R21.reuse ;  /* 0x0000400006077824 */ /* 0x100fe200078e0215 */
[----:B------:R-:W-:Y:S01]  /*a9c0*/  R2UR UR9, R14 ;  /* 0x000000000e0972ca */ /* 0x000fe200000e0000 */
[----:B------:R-:W-:Y:S01]  /*a9d0*/  IMAD R21, R6, 0x8000, R21 ;  /* 0x0000800006157824 */ /* 0x000fe200078e0215 */
[----:B------:R-:W-:Y:S01]  /*a9e0*/  UIADD3 UR4, UP0, UR22, 0xf0, URZ ;  /* 0x000000f016047890 */ /* 0x000fe2000ff1e03f */
[----:B------:R-:W-:Y:S01]  /*a9f0*/  VIADD R4, R4, 0xffffffff ;  /* 0xffffffff04047836 */ /* 0x000fe20000000000 */
[----:B------:R-:W-:Y:S01]  /*aa00*/  R2UR UR5, R7 ;  /* 0x00000000070572ca */ /* 0x000fe200000e0000 */
[----:B------:R-:W-:Y:S01]  /*aa10*/  UIADD3 UR24, UP1, UR22, 0x1f0, URZ ;  /* 0x000001f016187890 */ /* 0x000fe2000ff3e03f */
[----:B------:R-:W-:Y:S01]  /*aa20*/  R2UR UR8, R21 ;  /* 0x00000000150872ca */ /* 0x000fe200000e0000 */
[----:B------:R-:W-:Y:S01]  /*aa30*/  VIADD R6, R6, 0x1 ;  /* 0x0000000106067836 */ /* 0x000fe20000000000 */
[----:B------:R-:W-:Y:S01]  /*aa40*/  R2UR UR11, R18 ;  /* 0x00000000120b72ca */ /* 0x000fe200000e0000 */
[----:B------:R-:W-:Y:S01]  /*aa50*/  UIADD3.X UR25, URZ, UR23, URZ, UP1, !UPT ;  /* 0x000000173f197290 */ /* 0x000fe20008ffe43f */
[----:B------:R-:W-:Y:S01]  /*aa60*/  R2UR UR10, R20 ;  /* 0x00000000140a72ca */ /* 0x000fe200000e0000 */
[----:B------:R-:W-:Y:S01]  /*aa70*/  UMOV UR6, 0x0 ;  /* 0x0000000000067882 */ /* 0x000fe20000000000 */
[----:B------:R-:W-:Y:S01]  /*aa80*/  R2UR UR12, R8 ;  /* 0x00000000080c72ca */ /* 0x000fe200000e0000 */
[----:B------:R-:W-:Y:S01]  /*aa90*/  UMOV UR7, 0x10000000 ;  /* 0x1000000000077882 */ /* 0x000fe20000000000 */
[----:B------:R-:W-:Y:S01]  /*aaa0*/  R2UR UR19, R15 ;  /* 0x000000000f1372ca */ /* 0x000fe200000e0000 */
[----:B------:R-:W-:Y:S01]  /*aab0*/  VIADD R20, R20, 0x40 ;  /* 0x0000004014147836 */ /* 0x000fe20000000000 */
[----:B------:R-:W-:Y:S01]  /*aac0*/  ISETP.GT.AND P3, PT, R4, 0x1, PT ;  /* 0x000000010400780c */ /* 0x000fe20003f64270 */
[----:B------:R-:W-:Y:S01]  /*aad0*/  UIADD3 UR14, UR5, 0x100, URZ ;  /* 0x00000100050e7890 */ /* 0x000fe2000fffe03f */
[----:B------:R-:W-:Y:S01]  /*aae0*/  ISETP.NE.AND P1, PT, R6, 0x5, PT ;  /* 0x000000050600780c */ /* 0x000fe20003f25270 */
[----:B------:R-:W-:-:S02]  /*aaf0*/  UIADD3.X UR5, URZ, UR23, URZ, UP0, !UPT ;  /* 0x000000173f057290 */ /* 0x000fc400087fe43f */
[----:B------:R-:W-:Y:S01]  /*ab00*/  UIADD3 UR15, UR8, 0x14100, URZ ;  /* 0x00014100080f7890 */ /* 0x000fe2000fffe03f */
[----:B------:R-:W-:Y:S02]  /*ab10*/  SEL R14, RZ, 0x1, P1 ;  /* 0x00000001ff0e7807 */ /* 0x000fe40000800000 */
[----:B------:R-:W-:Y:S01]  /*ab20*/  UMOV UR8, UR14 ;  /* 0x0000000e00087c82 */ /* 0x000fe20008000000 */
[----:B------:R-:W-:Y:S02]  /*ab30*/  SEL R6, R6, RZ, P1 ;  /* 0x000000ff06067207 */ /* 0x000fe40000800000 */
[----:B------:R-:W-:Y:S01]  /*ab40*/  LOP3.LUT R5, R5, R14, RZ, 0x3c, !PT ;  /* 0x0000000e05057212 */ /* 0x000fe200078e3cff */
[----:B------:R0:W-:Y:S02]  /*ab50*/  UTMALDG.3D [UR8], [UR4], desc[UR6] ;  /* 0x00000608040075b4 */ /* 0x0001e40008011000 */
[----:B0-----:R-:W-:Y:S01]  /*ab60*/  UMOV UR8, UR15 ;  /* 0x0000000f00087c82 */ /* 0x001fe20008000000 */
[----:B------:R-:W-:-:S02]  /*ab70*/  UMOV UR11, UR19 ;  /* 0x00000013000b7c82 */ /* 0x000fc40008000000 */
[----:B------:R0:W-:Y:S02]  /*ab80*/  UTMALDG.3D [UR8], [UR24], desc[UR6] ;  /* 0x00000608180075b4 */ /* 0x0001e40008011000 */
[----:B0-----:R-:W-:Y:S05]  /*ab90*/  @P3 BRA `(.L_x_297) ;  /* 0xfffffffc00483947 */ /* 0x001fea000383ffff */
.L_x_293:
[----:B------:R-:W-:Y:S05]  /*aba0*/  BSYNC B1 ;  /* 0x0000000000017941 */ /* 0x000fea0003800000 */
.L_x_292:
[----:B------:R-:W-:Y:S01]  /*abb0*/  LOP3.LUT P3, RZ, R13, 0xff, RZ, 0xc0, !PT ;  /* 0x000000ff0dff7812 */ /* 0x000fe2000786c0ff */
[----:B------:R-:W-:Y:S01]  /*abc0*/  IMAD.IADD R12, R3, 0x1, R12 ;  /* 0x00000001030c7824 */ /* 0x000fe200078e020c */
[----:B------:R-:W-:Y:S01]  /*abd0*/  IADD3 R16, P4, R16, UR20, RZ ;  /* 0x0000001410107c10 */ /* 0x000fe2000ff9e0ff */
[----:B------:R-:W-:Y:S01]  /*abe0*/  ULDC.64 UR4, c[0x0][0x650] ;  /* 0x0001940000047ab9 */ /* 0x000fe20000000a00 */
[----:B------:R-:W-:Y:S01]  /*abf0*/  BSSY B1, `(.L_x_298) ;  /* 0x000006a000017945 */ /* 0x000fe20003800000 */
[----:B------:R-:W-:Y:S01]  /*ac00*/  IMAD.MOV.U32 R9, RZ, RZ, -0x1 ;  /* 0xffffffffff097424 */ /* 0x000fe200078e00ff */
[----:B------:R-:W-:Y:S01]  /*ac10*/  ISETP.GT.U32.AND P1, PT, R12, 0x4, PT ;  /* 0x000000040c00780c */ /* 0x000fe20003f24070 */
[----:B------:R-:W-:Y:S01]  /*ac20*/  IMAD.MOV.U32 R8, RZ, RZ, -0x1 ;  /* 0xffffffffff087424 */ /* 0x000fe200078e00ff */
[----:B------:R-:W-:Y:S02]  /*ac30*/  IADD3.X R17, R17, UR13, RZ, P4, !PT ;  /* 0x0000000d11117c10 */ /* 0x000fe4000a7fe4ff */
[----:B------:R-:W-:-:S02]  /*ac40*/  ISETP.LT.U32.AND P1, PT, R3, 0x5, P1 ;  /* 0x000000050300780c */ /* 0x000fc40000f21070 */
[----:B------:R-:W-:Y:S01]  /*ac50*/  PRMT R13, RZ, 0x7610, R13 ;  /* 0x00007610ff0d7816 */ /* 0x000fe2000000000d */
[----:B------:R-:W0:Y:S01]  /*ac60*/  @P3 S2R R5, SR_CgaCtaId ;  /* 0x0000000000053919 */ /* 0x000e220000008800 */
[----:B------:R-:W-:-:S04]  /*ac70*/  @P3 MOV R4, 0x400 ;  /* 0x0000040000043802 */ /* 0x000fc80000000f00 */
[----:B0-----:R-:W-:Y:S01]  /*ac80*/  @P3 LEA R6, R5, R4, 0x18 ;  /* 0x0000000405063211 */ /* 0x001fe200078ec0ff */
[----:B------:R-:W-:-:S03]  /*ac90*/  IMAD.WIDE.U32 R4, R12, -0x33333333, RZ ;  /* 0xcccccccd0c047825 */ /* 0x000fc600078e00ff */
[----:B------:R0:W-:Y:S01]  /*aca0*/  @P3 SYNCS.ARRIVE.TRANS64.A1T0 RZ, [R6+URZ+0x68], RZ ;  /* 0x000068ff06ff39a7 */ /* 0x0001e2000810003f */
[----:B------:R-:W-:Y:S02]  /*acb0*/  ISETP.GE.U32.AND P3, PT, R3, 0x5, PT ;  /* 0x000000050300780c */ /* 0x000fe40003f66070 */
[----:B------:R-:W-:Y:S02]  /*acc0*/  SHF.R.U32.HI R7, RZ, 0x2, R5 ;  /* 0x00000002ff077819 */ /* 0x000fe40000011605 */
[----:B------:R-:W-:Y:S02]  /*acd0*/  SEL R5, RZ, 0x1, !P1 ;  /* 0x00000001ff057807 */ /* 0x000fe40004800000 */
[----:B------:R-:W-:Y:S01]  /*ace0*/  ISETP.GE.U32.AND P1, PT, R16, UR4, PT ;  /* 0x0000000410007c0c */ /* 0x000fe2000bf26070 */
[----:B------:R-:W-:Y:S01]  /*acf0*/  IMAD R12, R7, -0x5, R12 ;  /* 0xfffffffb070c7824 */ /* 0x000fe200078e020c */
[----:B------:R-:W-:Y:S02]  /*ad00*/  LOP3.LUT R0, R0, R5, RZ, 0x3c, !PT ;  /* 0x0000000500007212 */ /* 0x000fe400078e3cff */
[----:B------:R-:W-:-:S02]  /*ad10*/  ISETP.GE.U32.AND.EX P1, PT, R17, UR5, PT, P1 ;  /* 0x0000000511007c0c */ /* 0x000fc4000bf26110 */
[----:B------:R-:W-:Y:S02]  /*ad20*/  PRMT R4, RZ, 0x7610, R4 ;  /* 0x00007610ff047816 */ /* 0x000fe40000000004 */
[----:B------:R-:W-:Y:S01]  /*ad30*/  @P3 LOP3.LUT R0, R0, 0x1, R7, 0x78, !PT ;  /* 0x0000000100003812 */ /* 0x000fe200078e7807 */
[----:B------:R-:W-:-:S08]  /*ad40*/  IMAD.MOV.U32 R7, RZ, RZ, -0x1 ;  /* 0xffffffffff077424 */ /* 0x000fd000078e00ff */
[----:B0-----:R-:W-:Y:S05]  /*ad50*/  @P1 BRA `(.L_x_299) ;  /* 0x00000004004c1947 */ /* 0x001fea0003800000 */
[----:B------:R-:W-:Y:S01]  /*ad60*/  ULDC.64 UR4, c[0x0][0x628] ;  /* 0x00018a0000047ab9 */ /* 0x000fe20000000a00 */
[----:B------:R-:W0:Y:S01]  /*ad70*/  S2R R15, SR_CTAID.X ;  /* 0x00000000000f7919 */ /* 0x000e220000002500 */
[----:B------:R-:W-:Y:S01]  /*ad80*/  ISETP.NE.U32.AND P1, PT, RZ, UR4, PT ;  /* 0x00000004ff007c0c */ /* 0x000fe2000bf25070 */
[----:B------:R-:W-:Y:S01]  /*ad90*/  ULDC UR7, c[0x0][0x630] ;  /* 0x00018c0000077ab9 */ /* 0x000fe20000000800 */
[----:B------:R-:W-:Y:S01]  /*ada0*/  IMAD.MOV.U32 R4, RZ, RZ, R16 ;  /* 0x000000ffff047224 */ /* 0x000fe200078e0010 */
[----:B------:R-:W1:Y:S01]  /*adb0*/  S2R R14, SR_CTAID.Y ;  /* 0x00000000000e7919 */ /* 0x000e620000002600 */
[----:B------:R-:W-:Y:S01]  /*adc0*/  ISETP.NE.AND.EX P1, PT, RZ, UR5, PT, P1 ;  /* 0x00000005ff007c0c */ /* 0x000fe2000bf25310 */
[----:B------:R-:W-:-:S12]  /*add0*/  IMAD.MOV.U32 R5, RZ, RZ, R17 ;  /* 0x000000ffff057224 */ /* 0x000fd800078e0011 */
[----:B------:R-:W-:Y:S05]  /*ade0*/  @!P1 BRA `(.L_x_300) ;  /* 0x0000000000289947 */ /* 0x000fea0003800000 */
[----:B------:R-:W-:Y:S02]  /*adf0*/  ULDC UR6, c[0x0][0x634] ;  /* 0x00018d0000067ab9 */ /* 0x000fe40000000800 */
[----:B------:R-:W-:-:S05]  /*ae00*/  IADD3 R9, P1, R16, UR6, RZ ;  /* 0x0000000610097c10 */ /* 0x000fca000ff3e0ff */
[----:B------:R-:W-:-:S04]  /*ae10*/  IMAD.X R21, RZ, RZ, R17, P1 ;  /* 0x000000ffff157224 */ /* 0x000fc800008e0611 */
[----:B------:R-:W-:-:S04]  /*ae20*/  IMAD.WIDE.U32 R6, R21, UR4, RZ ;  /* 0x0000000415067c25 */ /* 0x000fc8000f8e00ff */
[----:B------:R-:W-:-:S04]  /*ae30*/  IMAD.WIDE.U32 R6, P1, R9, UR5, R6 ;  /* 0x0000000509067c25 */ /* 0x000fc8000f820006 */
[----:B------:R-:W-:-:S04]  /*ae40*/  IMAD.WIDE.U32 R8, R9, UR4, RZ ;  /* 0x0000000409087c25 */ /* 0x000fc8000f8e00ff */
[----:B------:R-:W-:Y:S01]  /*ae50*/  IMAD.X R5, RZ, RZ, RZ, P1 ;  /* 0x000000ffff057224 */ /* 0x000fe200008e06ff */
[----:B------:R-:W-:Y:S01]  /*ae60*/  IADD3 RZ, P1, R9, R6, RZ ;  /* 0x0000000609ff7210 */ /* 0x000fe20007f3e0ff */
[----:B------:R-:W-:-:S04]  /*ae70*/  IMAD.MOV.U32 R4, RZ, RZ, R7 ;  /* 0x000000ffff047224 */ /* 0x000fc800078e0007 */
[----:B------:R-:W-:-:S08]  /*ae80*/  IMAD.WIDE.U32.X R4, R21, UR5, R4, P1 ;  /* 0x0000000515047c25 */ /* 0x000fd000088e0404 */
.L_x_300:
[--C-:B------:R-:W-:Y:S01]  /*ae90*/  SHF.R.U64 R8, R4, UR7, R5.reuse ;  /* 0x0000000704087c19 */ /* 0x100fe20008001205 */
[----:B------:R-:W-:Y:S01]  /*aea0*/  ULDC.64 UR4, c[0x0][0x620] ;  /* 0x0001880000047ab9 */ /* 0x000fe20000000a00 */
[----:B------:R-:W-:Y:S01]  /*aeb0*/  SHF.R.U32.HI R4, RZ, UR7, R5 ;  /* 0x00000007ff047c19 */ /* 0x000fe20008011605 */
[----:B------:R-:W2:Y:S01]  /*aec0*/  LDC R24, c[0x0][0x144] ;  /* 0x00005100ff187b82 */ /* 0x000ea20000000800 */
[----:B------:R-:W-:Y:S01]  /*aed0*/  IADD3 R7, P1, RZ, -R8, RZ ;  /* 0x80000008ff077210 */ /* 0x000fe20007f3e0ff */
[----:B------:R-:W-:Y:S01]  /*aee0*/  ULDC.64 UR8, c[0x0][0x640] ;  /* 0x0001900000087ab9 */ /* 0x000fe20000000a00 */
[----:B0-----:R-:W-:Y:S01]  /*aef0*/  I2FP.F32.U32 R9, R15 ;  /* 0x0000000f00097245 */ /* 0x001fe20000201000 */
[----:B------:R-:W-:Y:S02]  /*af00*/  ULDC UR6, c[0x0][0x608] ;  /* 0x0001820000067ab9 */ /* 0x000fe40000000800 */
[----:B------:R-:W-:Y:S01]  /*af10*/  IMAD.X R4, RZ, RZ, ~R4, P1 ;  /* 0x000000ffff047224 */ /* 0x000fe200008e0e04 */
[----:B------:R-:W-:Y:S01]  /*af20*/  ISETP.NE.U32.AND P1, PT, RZ, UR8, PT ;  /* 0x00000008ff007c0c */ /* 0x000fe2000bf25070 */
[----:B------:R-:W0:Y:S02]  /*af30*/  LDC R21, c[0x0][0x148] ;  /* 0x00005200ff157b82 */ /* 0x000e240000000800 */
[----:B------:R-:W-:Y:S01]  /*af40*/  IMAD R6, R4, UR4, RZ ;  /* 0x0000000404067c24 */ /* 0x000fe2000f8e02ff */
[----:B------:R-:W-:Y:S01]  /*af50*/  ISETP.NE.AND.EX P1, PT, RZ, UR9, PT, P1 ;  /* 0x00000009ff007c0c */ /* 0x000fe2000bf25310 */
[----:B------:R-:W-:Y:S01]  /*af60*/  IMAD.WIDE.U32 R4, R7, UR4, R16 ;  /* 0x0000000407047c25 */ /* 0x000fe2000f8e0010 */
[----:B------:R-:W-:-:S03]  /*af70*/  ULDC UR4, c[0x0][0x150] ;  /* 0x0000540000047ab9 */ /* 0x000fc60000000800 */
[----:B------:R-:W-:Y:S02]  /*af80*/  IMAD R7, R7, UR5, R6 ;  /* 0x0000000507077c24 */ /* 0x000fe4000f8e0206 */
[----:B------:R-:W-:Y:S01]  /*af90*/  FMUL R6, R9, UR4 ;  /* 0x0000000409067c20 */ /* 0x000fe20008400000 */
[----:B------:R-:W-:Y:S01]  /*afa0*/  ULDC UR4, c[0x0][0x618] ;  /* 0x0001860000047ab9 */ /* 0x000fe20000000800 */
[----:B------:R-:W-:Y:S01]  /*afb0*/  ULDC UR5, c[0x0][0x154] ;  /* 0x0000550000057ab9 */ /* 0x000fe20000000800 */
[----:B------:R-:W-:-:S03]  /*afc0*/  IMAD.IADD R5, R5, 0x1, R7 ;  /* 0x0000000105057824 */ /* 0x000fc600078e0207 */
[----:B------:R-:W3:Y:S02]  /*afd0*/  F2I.U32.TRUNC.NTZ R6, R6 ;  /* 0x0000000600067305 */ /* 0x000ee4000020f000 */
[----:B------:R-:W-:Y:S02]  /*afe0*/  SHF.R.U64 R9, R4, UR4, R5 ;  /* 0x0000000404097c19 */ /* 0x000fe40008001205 */
[----:B-1----:R-:W-:-:S05]  /*aff0*/  I2FP.F32.U32 R4, R14 ;  /* 0x0000000e00047245 */ /* 0x002fca0000201000 */
[----:B------:R-:W-:Y:S01]  /*b000*/  FMUL R22, R4, UR5 ;  /* 0x0000000504167c20 */ /* 0x000fe20008400000 */
[----:B------:R-:W-:Y:S01]  /*b010*/  SHF.R.U32.HI R4, RZ, UR4, R5 ;  /* 0x00000004ff047c19 */ /* 0x000fe20008011605 */
[----:B------:R-:W-:-:S03]  /*b020*/  ULDC UR4, c[0x0][0x658] ;  /* 0x0001960000047ab9 */ /* 0x000fc60000000800 */
[--C-:B------:R-:W-:Y:S01]  /*b030*/  SHF.R.U64 R20, R9, UR6, R4.reuse ;  /* 0x0000000609147c19 */ /* 0x100fe20008001204 */
[----:B------:R-:W1:Y:S01]  /*b040*/  F2I.U32.TRUNC.NTZ R22, R22 ;  /* 0x0000001600167305 */ /* 0x000e62000020f000 */
[----:B------:R-:W-:Y:S01]  /*b050*/  SHF.R.U32.HI R5, RZ, UR6, R4 ;  /* 0x00000006ff057c19 */ /* 0x000fe20008011604 */
[----:B---3--:R-:W-:-:S03]  /*b060*/  IMAD.MOV R6, RZ, RZ, -R6 ;  /* 0x000000ffff067224 */ /* 0x008fc600078e0a06 */
[----:B------:R-:W-:Y:S01]  /*b070*/  SHF.R.U64 R18, R20, UR4, R5 ;  /* 0x0000000414127c19 */ /* 0x000fe20008001205 */
[----:B--2---:R-:W-:Y:S01]  /*b080*/  IMAD R15, R24, R6, R15 ;  /* 0x00000006180f7224 */ /* 0x004fe200078e020f */
[----:B------:R-:W-:-:S03]  /*b090*/  SHF.R.U32.HI R23, RZ, UR4, R5 ;  /* 0x00000004ff177c19 */ /* 0x000fc60008011605 */
[----:B------:R-:W-:Y:S02]  /*b0a0*/  IMAD.MOV.U32 R4, RZ, RZ, R18 ;  /* 0x000000ffff047224 */ /* 0x000fe400078e0012 */
[----:B------:R-:W-:Y:S01]  /*b0b0*/  IMAD.MOV.U32 R5, RZ, RZ, R23 ;  /* 0x000000ffff057224 */ /* 0x000fe200078e0017 */
[----:B-1----:R-:W-:Y:S06]  /*b0c0*/  @!P1 BRA `(.L_x_301) ;  /* 0x0000000000289947 */ /* 0x002fec0003800000 */
[----:B------:R-:W-:Y:S02]  /*b0d0*/  ULDC UR4, c[0x0][0x64c] ;  /* 0x0001930000047ab9 */ /* 0x000fe40000000800 */
[----:B------:R-:W-:-:S05]  /*b0e0*/  IADD3 R5, P1, R18, UR4, RZ ;  /* 0x0000000412057c10 */ /* 0x000fca000ff3e0ff */
[----:B------:R-:W-:-:S04]  /*b0f0*/  IMAD.X R23, RZ, RZ, R23, P1 ;  /* 0x000000ffff177224 */ /* 0x000fc800008e0617 */
[----:B------:R-:W-:-:S04]  /*b100*/  IMAD.WIDE.U32 R6, R23, UR8, RZ ;  /* 0x0000000817067c25 */ /* 0x000fc8000f8e00ff */
[----:B------:R-:W-:-:S04]  /*b110*/  IMAD.WIDE.U32 R6, P1, R5, UR9, R6 ;  /* 0x0000000905067c25 */ /* 0x000fc8000f820006 */
[----:B------:R-:W-:-:S04]  /*b120*/  IMAD.WIDE.U32 R4, R5, UR8, RZ ;  /* 0x0000000805047c25 */ /* 0x000fc8000f8e00ff */
[----:B------:R-:W-:Y:S01]  /*b130*/  IMAD.MOV.U32 R4, RZ, RZ, R7 ;  /* 0x000000ffff047224 */ /* 0x000fe200078e0007 */
[----:B------:R-:W-:Y:S01]  /*b140*/  IADD3 RZ, P3, R5, R6, RZ ;  /* 0x0000000605ff7210 */ /* 0x000fe20007f7e0ff */
[----:B------:R-:W-:-:S04]  /*b150*/  IMAD.X R5, RZ, RZ, RZ, P1 ;  /* 0x000000ffff057224 */ /* 0x000fc800008e06ff */
[----:B------:R-:W-:-:S08]  /*b160*/  IMAD.WIDE.U32.X R4, R23, UR9, R4, P3 ;  /* 0x0000000917047c25 */ /* 0x000fd000098e0404 */
.L_x_301:
[----:B------:R-:W-:Y:S01]  /*b170*/  ISETP.NE.AND P1, PT, R2, 0x1, PT ;  /* 0x000000010200780c */ /* 0x000fe20003f25270 */
[----:B------:R-:W-:Y:S01]  /*b180*/  ULDC UR4, c[0x0][0x648] ;  /* 0x0001920000047ab9 */ /* 0x000fe20000000800 */
[----:B------:R-:W-:Y:S01]  /*b190*/  LOP3.LUT R20, R20, UR17, RZ, 0xc0, !PT ;  /* 0x0000001114147c12 */ /* 0x000fe2000f8ec0ff */
[----:B------:R-:W-:Y:S01]  /*b1a0*/  IMAD.MOV R22, RZ, RZ, -R22 ;  /* 0x000000ffff167224 */ /* 0x000fe200078e0a16 */
[----:B------:R-:W-:Y:S01]  /*b1b0*/  SHF.R.U64 R5, R4, UR4, R5 ;  /* 0x0000000404057c19 */ /* 0x000fe20008001205 */
[----:B------:R-:W-:Y:S01]  /*b1c0*/  ULDC UR4, c[0x0][0x638] ;  /* 0x00018e0000047ab9 */ /* 0x000fe20000000800 */
[----:B------:R-:W-:Y:S01]  /*b1d0*/  LOP3.LUT R9, R9, UR16, RZ, 0xc0, !PT ;  /* 0x0000001009097c12 */ /* 0x000fe2000f8ec0ff */
[----:B------:R-:W-:Y:S01]  /*b1e0*/  ULDC UR5, c[0x0][0x610] ;  /* 0x0001840000057ab9 */ /* 0x000fe20000000800 */
[----:B------:R-:W-:Y:S02]  /*b1f0*/  IMAD.MOV.U32 R4, RZ, RZ, 0x1 ;  /* 0x00000001ff047424 */ /* 0x000fe400078e00ff */
[----:B------:R-:W-:-:S02]  /*b200*/  IMAD.MOV R7, RZ, RZ, -R5 ;  /* 0x000000ffff077224 */ /* 0x000fc400078e0a05 */
[----:B------:R-:W-:Y:S02]  /*b210*/  IMAD R20, R5, UR18, R20 ;  /* 0x0000001205147c24 */ /* 0x000fe4000f8e0214 */
[----:B0-----:R-:W-:Y:S02]  /*b220*/  @P1 IMAD R15, R21, R22, R14 ;  /* 0x00000016150f1224 */ /* 0x001fe400078e020e */
[----:B------:R-:W-:Y:S01]  /*b230*/  IMAD R18, R7, UR4, R18 ;  /* 0x0000000407127c24 */ /* 0x000fe2000f8e0212 */
[----:B------:R-:W-:Y:S01]  /*b240*/  ULDC UR4, c[0x0][0x600] ;  /* 0x0001800000047ab9 */ /* 0x000fe20000000800 */
[----:B------:R-:W-:Y:S02]  /*b250*/  IMAD R15, R20, UR5, R15 ;  /* 0x00000005140f7c24 */ /* 0x000fe4000f8e020f */
[----:B------:R-:W-:-:S05]  /*b260*/  IMAD R18, R18, UR4, R9 ;  /* 0x0000000412127c24 */ /* 0x000fca000f8e0209 */
[----:B------:R-:W-:Y:S02]  /*b270*/  SEL R9, R18, R15, !P1 ;  /* 0x0000000f12097207 */ /* 0x000fe40004800000 */
[----:B------:R-:W-:-:S07]  /*b280*/  SEL R7, R15, R18, !P1 ;  /* 0x000000120f077207 */ /* 0x000fce0004800000 */
.L_x_299:
[----:B------:R-:W-:Y:S05]  /*b290*/  BSYNC B1 ;  /* 0x0000000000017941 */ /* 0x000fea0003800000 */
.L_x_298:
[----:B------:R-:W-:-:S13]  /*b2a0*/  LOP3.LUT P1, RZ, R4, 0xff, RZ, 0xc0, !PT ;  /* 0x000000ff04ff7812 */ /* 0x000fda000782c0ff */
[----:B------:R-:W-:Y:S05]  /*b2b0*/  @P1 BRA `(.L_x_302) ;  /* 0xfffffff4004c1947 */ /* 0x000fea000383ffff */
[----:B------:R-:W-:Y:S05]  /*b2c0*/  BSYNC B0 ;  /* 0x0000000000007941 */ /* 0x000fea0003800000 */
.L_x_290:
[----:B------:R-:W-:-:S03]  /*b2d0*/  UMOV UR4, 0xffffffff ;  /* 0xffffffff00047882 */ /* 0x000fc60000000000 */
[----:B------:R-:W-:Y:S05]  /*b2e0*/  BRA.DIV UR4, `(.L_x_303) ;  /* 0x00000006043c7947 */ /* 0x000fea000b800000 */
[----:B------:R-:W-:-:S13]  /*b2f0*/  ELECT P6, URZ, PT ;  /* 0x00000000003f782f */ /* 0x000fda00038c0000 */
.L_x_318:
[----:B------:R-:W-:Y:S04]  /*b300*/  BSSY B0, `(.L_x_304) ;  /* 0x0000034000007945 */ /* 0x000fe80003800000 */
[----:B------:R-:W-:Y:S05]  /*b310*/  @!P6 BRA `(.L_x_305) ;  /* 0x0000000000c8e947 */ /* 0x000fea0003800000 */
[----:B------:R-:W-:-:S04]  /*b320*/  LOP3.LUT R19, R19, 0x2, RZ, 0xfc, !PT ;  /* 0x0000000213137812 */ /* 0x000fc800078efcff */
[----:B------:R-:W-:-:S13]  /*b330*/  ISETP.NE.AND P0, PT, R19, 0x3, PT ;  /* 0x000000031300780c */ /* 0x000fda0003f05270 */
[----:B------:R-:W-:Y:S05]  /*b340*/  @!P0 BRA `(.L_x_306) ;  /* 0x0000000000048947 */ /* 0x000fea0003800000 */
[----:B------:R-:W-:Y:S01]  /*b350*/  BPT.TRAP 0x1 ;  /* 0x000000040000795c */ /* 0x000fe20000300000 */
.L_x_306:
[----:B------:R-:W0:Y:S01]  /*b360*/  S2R R3, SR_CgaCtaId ;  /* 0x0000000000037919 */ /* 0x000e220000008800 */
[----:B------:R-:W-:-:S04]  /*b370*/  MOV R2, 0x400 ;  /* 0x0000040000027802 */ /* 0x000fc80000000f00 */
[----:B0-----:R-:W-:Y:S02]  /*b380*/  LEA R3, R3, R2, 0x18 ;  /* 0x0000000203037211 */ /* 0x001fe400078ec0ff */
[----:B------:R-:W-:-:S03]  /*b390*/  SHF.L.U32 R2, R0, 0x1f, RZ ;  /* 0x0000001f00027819 */ /* 0x000fc600000006ff */
[----:B------:R-:W-:-:S04]  /*b3a0*/  VIADD R3, R3, 0x28 ;  /* 0x0000002803037836 */ /* 0x000fc80000000000 */
[C---:B------:R-:W-:Y:S02]  /*b3b0*/  IMAD R7, R12.reuse, 0x8, R3 ;  /* 0x000000080c077824 */ /* 0x040fe400078e0203 */
[----:B------:R-:W-:Y:S02]  /*b3c0*/  VIADD R12, R12, 0x1 ;  /* 0x000000010c0c7836 */ /* 0x000fe40000000000 */
[----:B------:R-:W0:Y:S03]  /*b3d0*/  SYNCS.PHASECHK.TRANS64.TRYWAIT P0, [R7+URZ], R2 ;  /* 0x00000002070075a7 */ /* 0x000e26000800017f */
[----:B------:R-:W-:-:S04]  /*b3e0*/  ISETP.NE.AND P1, PT, R12, 0x5, PT ;  /* 0x000000050c00780c */ /* 0x000fc80003f25270 */
[----:B------:R-:W-:Y:S02]  /*b3f0*/  SEL R5, RZ, 0x1, P1 ;  /* 0x00000001ff057807 */ /* 0x000fe40000800000 */
[----:B------:R-:W-:Y:S02]  /*b400*/  SEL R12, R12, RZ, P1 ;  /* 0x000000ff0c0c7207 */ /* 0x000fe40000800000 */
[----:B------:R-:W-:-:S03]  /*b410*/  LOP3.LUT R5, R0, R5, RZ, 0x3c, !PT ;  /* 0x0000000500057212 */ /* 0x000fc600078e3cff */
[----:B------:R-:W-:Y:S01]  /*b420*/  IMAD R9, R12, 0x8, R3 ;  /* 0x000000080c097824 */ /* 0x000fe200078e0203 */
[----:B------:R-:W-:Y:S01]  /*b430*/  SHF.L.U32 R4, R5, 0x1f, RZ ;  /* 0x0000001f05047819 */ /* 0x000fe200000006ff */
[----:B0-----:R-:W-:Y:S06]  /*b440*/  @!P0 BRA `(.L_x_307) ;  /* 0x0000000400048947 */ /* 0x001fec0003800000 */
.L_x_319:
[----:B------:R-:W1:Y:S01]  /*b450*/  SYNCS.PHASECHK.TRANS64.TRYWAIT P0, [R9+URZ], R4 ;  /* 0x00000004090075a7 */ /* 0x000e62000800017f */
[----:B------:R-:W-:-:S05]  /*b460*/  VIADD R0, R12, 0x1 ;  /* 0x000000010c007836 */ /* 0x000fca0000000000 */
[----:B------:R-:W-:-:S04]  /*b470*/  ISETP.NE.AND P1, PT, R0, 0x5, PT ;  /* 0x000000050000780c */ /* 0x000fc80003f25270 */
[----:B0-----:R-:W-:Y:S02]  /*b480*/  SEL R2, RZ, 0x1, P1 ;  /* 0x00000001ff027807 */ /* 0x001fe40000800000 */
[----:B------:R-:W-:Y:S02]  /*b490*/  SEL R0, R0, RZ, P1 ;  /* 0x000000ff00007207 */ /* 0x000fe40000800000 */
[----:B------:R-:W-:-:S03]  /*b4a0*/  LOP3.LUT R7, R5, R2, RZ, 0x3c, !PT ;  /* 0x0000000205077212 */ /* 0x000fc600078e3cff */
[----:B------:R-:W-:Y:S01]  /*b4b0*/  IMAD R6, R0, 0x8, R3 ;  /* 0x0000000800067824 */ /* 0x000fe200078e0203 */
[----:B------:R-:W-:Y:S01]  /*b4c0*/  SHF.L.U32 R5, R7, 0x1f, RZ ;  /* 0x0000001f07057819 */ /* 0x000fe200000006ff */
[----:B-1----:R-:W-:Y:S06]  /*b4d0*/  @!P0 BRA `(.L_x_308) ;  /* 0x0000000000f48947 */ /* 0x002fec0003800000 */
.L_x_320:
[----:B------:R-:W1:Y:S01]  /*b4e0*/  SYNCS.PHASECHK.TRANS64.TRYWAIT P0, [R6+URZ], R5 ;  /* 0x00000005060075a7 */ /* 0x000e62000800017f */
[----:B------:R-:W-:-:S05]  /*b4f0*/  VIADD R0, R0, 0x1 ;  /* 0x0000000100007836 */ /* 0x000fca0000000000 */
[----:B------:R-:W-:-:S04]  /*b500*/  ISETP.NE.AND P1, PT, R0, 0x5, PT ;  /* 0x000000050000780c */ /* 0x000fc80003f25270 */
[----:B------:R-:W-:Y:S02]  /*b510*/  SEL R2, RZ, 0x1, P1 ;  /* 0x00000001ff027807 */ /* 0x000fe40000800000 */
[----:B------:R-:W-:Y:S02]  /*b520*/  SEL R0, R0, RZ, P1 ;  /* 0x000000ff00007207 */ /* 0x000fe40000800000 */
[----:B------:R-:W-:-:S03]  /*b530*/  LOP3.LUT R7, R7, R2, RZ, 0x3c, !PT ;  /* 0x0000000207077212 */ /* 0x000fc600078e3cff */
[----:B0-----:R-:W-:Y:S01]  /*b540*/  IMAD R9, R0, 0x8, R3 ;  /* 0x0000000800097824 */ /* 0x001fe200078e0203 */
[----:B------:R-:W-:Y:S01]  /*b550*/  SHF.L.U32 R4, R7, 0x1f, RZ ;  /* 0x0000001f07047819 */ /* 0x000fe200000006ff */
[----:B-1----:R-:W-:Y:S06]  /*b560*/  @!P0 BRA `(.L_x_309) ;  /* 0x0000000000e48947 */ /* 0x002fec0003800000 */
.L_x_321:
[----:B------:R-:W1:Y:S01]  /*b570*/  SYNCS.PHASECHK.TRANS64.TRYWAIT P0, [R9+URZ], R4 ;  /* 0x00000004090075a7 */ /* 0x000e62000800017f */
[----:B------:R-:W-:-:S05]  /*b580*/  VIADD R0, R0, 0x1 ;  /* 0x0000000100007836 */ /* 0x000fca0000000000 */
[----:B------:R-:W-:-:S04]  /*b590*/  ISETP.NE.AND P1, PT, R0, 0x5, PT ;  /* 0x000000050000780c */ /* 0x000fc80003f25270 */
[----:B------:R-:W-:Y:S02]  /*b5a0*/  SEL R2, RZ, 0x1, P1 ;  /* 0x00000001ff027807 */ /* 0x000fe40000800000 */
[----:B------:R-:W-:Y:S02]  /*b5b0*/  SEL R0, R0, RZ, P1 ;  /* 0x000000ff00007207 */ /* 0x000fe40000800000 */
[----:B------:R-:W-:Y:S01]  /*b5c0*/  LOP3.LUT R2, R7, R2, RZ, 0x3c, !PT ;  /* 0x0000000207027212 */ /* 0x000fe200078e3cff */
[----:B-1----:R-:W-:Y:S06]  /*b5d0*/  @!P0 BRA `(.L_x_310) ;  /* 0x0000000000dc8947 */ /* 0x002fec0003800000 */
.L_x_322:
[----:B------:R-:W-:Y:S01]  /*b5e0*/  IMAD R3, R0, 0x8, R3 ;  /* 0x0000000800037824 */ /* 0x000fe200078e0203 */
[----:B------:R-:W-:-:S07]  /*b5f0*/  SHF.L.U32 R0, R2, 0x1f, RZ ;  /* 0x0000001f02007819 */ /* 0x000fce00000006ff */
.L_x_311:
[----:B--2---:R2:W3:Y:S02]  /*b600*/  SYNCS.PHASECHK.TRANS64.TRYWAIT P0, [R3+URZ], R0 ;  /* 0x00000000030075a7 */ /* 0x0044e4000800017f */
[----:B---3--:R-:W-:Y:S05]  /*b610*/  @!P0 NANOSLEEP.SYNCS 0x989680 ;  /* 0x009896800000895d */ /* 0x008fea0003900000 */
[----:B------:R-:W3:Y:S02]  /*b620*/  @!P0 SYNCS.PHASECHK.TRANS64 P0, [R3+URZ], R0 ;  /* 0x00000000030085a7 */ /* 0x000ee4000800007f */
[----:B---3--:R-:W-:Y:S05]  /*b630*/  @!P0 BRA `(.L_x_311) ;  /* 0xfffffffc00f08947 */ /* 0x008fea000383ffff */
.L_x_305:
[----:B------:R-:W-:Y:S05]  /*b640*/  BSYNC B0 ;  /* 0x0000000000007941 */ /* 0x000fea0003800000 */
.L_x_304:
[----:B------:R-:W-:Y:S05]  /*b650*/  EXIT ;  /* 0x000000000000794d */ /* 0x000fea0003800000 */
.L_x_17:
[----:B---3--:R3:W4:Y:S02]  /*b660*/  SYNCS.PHASECHK.TRANS64.TRYWAIT P1, [R3+URZ], R0 ;  /* 0x00000000030075a7 */ /* 0x008724000802017f */
[----:B----4-:R-:W-:Y:S05]  /*b670*/  @!P1 NANOSLEEP.SYNCS 0x989680 ;  /* 0x009896800000995d */ /* 0x010fea0003900000 */
[----:B------:R-:W4:Y:S02]  /*b680*/  @!P1 SYNCS.PHASECHK.TRANS64 P1, [R3+URZ], R0 ;  /* 0x00000000030095a7 */ /* 0x000f24000802007f */
[----:B----4-:R-:W-:Y:S05]  /*b690*/  @!P1 BRA `(.L_x_17) ;  /* 0xfffffffc00f09947 */ /* 0x010fea000383ffff */
[----:B------:R-:W-:Y:S05]  /*b6a0*/  BRA `(.L_x_16) ;  /* 0xffffff5800e07947 */ /* 0x000fea000383ffff */
.L_x_22:
[----:B-1----:R-:W-:-:S04]  /*b6b0*/  IMAD.U32 R4, RZ, RZ, UR8 ;  /* 0x00000008ff047e24 */ /* 0x002fc8000f8e00ff */
[----:B------:R1:W2:Y:S03]  /*b6c0*/  SYNCS.PHASECHK.TRANS64.TRYWAIT P1, [R4+URZ], R3 ;  /* 0x00000003040075a7 */ /* 0x0002a6000802017f */
[----:B--2---:R-:W-:Y:S05]  /*b6d0*/  @!P1 NANOSLEEP.SYNCS 0x989680 ;  /* 0x009896800000995d */ /* 0x004fea0003900000 */
[----:B------:R-:W2:Y:S02]  /*b6e0*/  @!P1 SYNCS.PHASECHK.TRANS64 P1, [R4+URZ], R3 ;  /* 0x00000003040095a7 */ /* 0x000ea4000802007f */
[----:B--2---:R-:W-:Y:S05]  /*b6f0*/  @!P1 BRA `(.L_x_22) ;  /* 0xfffffffc00ec9947 */ /* 0x004fea000383ffff */
[----:B------:R-:W-:Y:S05]  /*b700*/  BRA `(.L_x_21) ;  /* 0xffffff5c00cc7947 */ /* 0x000fea000383ffff */
.L_x_291:
[----:B------:R-:W-:Y:S01]  /*b710*/  BSSY B1, `(.L_x_312) ;  /* 0x0000006000017945 */ /* 0x000fe20003800000 */
[----:B------:R-:W-:-:S07]  /*b720*/  IMAD.MOV.U32 R15, RZ, RZ, -0x1 ;  /* 0xffffffffff0f7424 */ /* 0x000fce00078e00ff */
[----:B------:R-:W-:Y:S05]  /*b730*/  WARPSYNC.COLLECTIVE R15, `(.L_x_313) ;  /* 0x000000000f0c7348 */ /* 0x000fea0003c00000 */
[----:B------:R-:W-:Y:S02]  /*b740*/  ELECT P6, UR62, PT ;  /* 0x00000000003e782f */ /* 0x000fe400038c0000 */
[----:B------:R-:W-:Y:S01]  /*b750*/  MOV R14, UR62 ;  /* 0x0000003e000e7c02 */ /* 0x000fe20008000f00 */
[----:B------:R-:W-:Y:S10]  /*b760*/  ENDCOLLECTIVE ;  /* 0x000000000000791b */ /* 0x000ff40003800000 */
.L_x_313:
[----:B------:R-:W-:Y:S05]  /*b770*/  BSYNC B1 ;  /* 0x0000000000017941 */ /* 0x000fea0003800000 */
.L_x_312:
[----:B------:R-:W-:Y:S05]  /*b780*/  BRA `(.L_x_314) ;  /* 0xfffffff000247947 */ /* 0x000fea000383ffff */
.L_x_294:
[----:B0-----:R0:W1:Y:S02]  /*b790*/  SYNCS.PHASECHK.TRANS64.TRYWAIT P1, [R14+URZ+0x28], R7 ;  /* 0x000028070e0075a7 */ /* 0x001064000802017f */
[----:B-1----:R-:W-:Y:S05]  /*b7a0*/  @!P1 NANOSLEEP.SYNCS 0x989680 ;  /* 0x009896800000995d */ /* 0x002fea0003900000 */
[----:B------:R-:W1:Y:S02]  /*b7b0*/  @!P1 SYNCS.PHASECHK.TRANS64 P1, [R14+URZ+0x28], R7 ;  /* 0x000028070e0095a7 */ /* 0x000e64000802007f */
[----:B-1----:R-:W-:Y:S05]  /*b7c0*/  @!P1 BRA `(.L_x_294) ;  /* 0xfffffffc00f09947 */ /* 0x002fea000383ffff */
[----:B------:R-:W-:Y:S05]  /*b7d0*/  BRA `(.L_x_315) ;  /* 0xfffffff000587947 */ /* 0x000fea000383ffff */
.L_x_303:
[----:B------:R-:W-:Y:S01]  /*b7e0*/  BSSY B0, `(.L_x_316) ;  /* 0x0000006000007945 */ /* 0x000fe20003800000 */
[----:B------:R-:W-:-:S07]  /*b7f0*/  IMAD.MOV.U32 R15, RZ, RZ, -0x1 ;  /* 0xffffffffff0f7424 */ /* 0x000fce00078e00ff */
[----:B------:R-:W-:Y:S05]  /*b800*/  WARPSYNC.COLLECTIVE R15, `(.L_x_317) ;  /* 0x000000000f0c7348 */ /* 0x000fea0003c00000 */
[----:B------:R-:W-:Y:S02]  /*b810*/  ELECT P6, UR62, PT ;  /* 0x00000000003e782f */ /* 0x000fe400038c0000 */
[----:B------:R-:W-:Y:S01]  /*b820*/  MOV R14, UR62 ;  /* 0x0000003e000e7c02 */ /* 0x000fe20008000f00 */
[----:B------:R-:W-:Y:S10]  /*b830*/  ENDCOLLECTIVE ;  /* 0x000000000000791b */ /* 0x000ff40003800000 */
.L_x_317:
[----:B------:R-:W-:Y:S05]  /*b840*/  BSYNC B0 ;  /* 0x0000000000007941 */ /* 0x000fea0003800000 */
.L_x_316:
[----:B------:R-:W-:Y:S05]  /*b850*/  BRA `(.L_x_318) ;  /* 0xfffffff800a87947 */ /* 0x000fea000383ffff */
.L_x_307:
[----:B0-----:R0:W1:Y:S02]  /*b860*/  SYNCS.PHASECHK.TRANS64.TRYWAIT P0, [R7+URZ], R2 ;  /* 0x00000002070075a7 */ /* 0x001064000800017f */
[----:B-1----:R-:W-:Y:S05]  /*b870*/  @!P0 NANOSLEEP.SYNCS 0x989680 ;  /* 0x009896800000895d */ /* 0x002fea0003900000 */
[----:B------:R-:W1:Y:S02]  /*b880*/  @!P0 SYNCS.PHASECHK.TRANS64 P0, [R7+URZ], R2 ;  /* 0x00000002070085a7 */ /* 0x000e64000800007f */
[----:B-1----:R-:W-:Y:S05]  /*b890*/  @!P0 BRA `(.L_x_307) ;  /* 0xfffffffc00f08947 */ /* 0x002fea000383ffff */
[----:B------:R-:W-:Y:S05]  /*b8a0*/  BRA `(.L_x_319) ;  /* 0xfffffff800e87947 */ /* 0x000fea000383ffff */
.L_x_308:
[----:B0-----:R0:W1:Y:S02]  /*b8b0*/  SYNCS.PHASECHK.TRANS64.TRYWAIT P0, [R9+URZ], R4 ;  /* 0x00000004090075a7 */ /* 0x001064000800017f */
[----:B-1----:R-:W-:Y:S05]  /*b8c0*/  @!P0 NANOSLEEP.SYNCS 0x989680 ;  /* 0x009896800000895d */ /* 0x002fea0003900000 */
[----:B------:R-:W1:Y:S02]  /*b8d0*/  @!P0 SYNCS.PHASECHK.TRANS64 P0, [R9+URZ], R4 ;  /* 0x00000004090085a7 */ /* 0x000e64000800007f */
[----:B-1----:R-:W-:Y:S05]  /*b8e0*/  @!P0 BRA `(.L_x_308) ;  /* 0xfffffffc00f08947 */ /* 0x002fea000383ffff */
[----:B------:R-:W-:Y:S05]  /*b8f0*/  BRA `(.L_x_320) ;  /* 0xfffffff800f87947 */ /* 0x000fea000383ffff */
.L_x_309:
[----:B0-----:R0:W1:Y:S02]  /*b900*/  SYNCS.PHASECHK.TRANS64.TRYWAIT P0, [R6+URZ], R5 ;  /* 0x00000005060075a7 */ /* 0x001064000800017f */
[----:B-1----:R-:W-:Y:S05]  /*b910*/  @!P0 NANOSLEEP.SYNCS 0x989680 ;  /* 0x009896800000895d */ /* 0x002fea0003900000 */
[----:B------:R-:W1:Y:S02]  /*b920*/  @!P0 SYNCS.PHASECHK.TRANS64 P0, [R6+URZ], R5 ;  /* 0x00000005060085a7 */ /* 0x000e64000800007f */
[----:B-1----:R-:W-:Y:S05]  /*b930*/  @!P0 BRA `(.L_x_309) ;  /* 0xfffffffc00f08947 */ /* 0x002fea000383ffff */
[----:B------:R-:W-:Y:S05]  /*b940*/  BRA `(.L_x_321) ;  /* 0xfffffffc00087947 */ /* 0x000fea000383ffff */
.L_x_310:
[----:B-1----:R1:W2:Y:S02]  /*b950*/  SYNCS.PHASECHK.TRANS64.TRYWAIT P0, [R9+URZ], R4 ;  /* 0x00000004090075a7 */ /* 0x0022a4000800017f */
[----:B--2---:R-:W-:Y:S05]  /*b960*/  @!P0 NANOSLEEP.SYNCS 0x989680 ;  /* 0x009896800000895d */ /* 0x004fea0003900000 */
[----:B------:R-:W2:Y:S02]  /*b970*/  @!P0 SYNCS.PHASECHK.TRANS64 P0, [R9+URZ], R4 ;  /* 0x00000004090085a7 */ /* 0x000ea4000800007f */
[----:B--2---:R-:W-:Y:S05]  /*b980*/  @!P0 BRA `(.L_x_310) ;  /* 0xfffffffc00f08947 */ /* 0x004fea000383ffff */
[----:B------:R-:W-:Y:S05]  /*b990*/  BRA `(.L_x_322) ;  /* 0xfffffffc00107947 */ /* 0x000fea000383ffff */
.L_x_323:
[----:B------:R-:W-:-:S00]  /*b9a0*/  BRA `(.L_x_323) ;  /* 0xfffffffc00fc7947 */ /* 0x000fc0000383ffff */
[----:B------:R-:W-:-:S00]  /*b9b0*/  NOP ;  /* 0x0000000000007918 */ /* 0x000fc00000000000 */
        /* <DEDUP_REMOVED lines=12> */
.L_x_324:


//--------------------- .nv.global.init           --------------------------
	.section	.nv.global.init,"aw",@progbits
.nv.global.init:
	.type		$str$22,@object
	.size		$str$22,($str$23 - $str$22)
$str$22:
        /*0000*/ 	.byte	0x6b, 0x5f, 0x74, 0x69, 0x6c, 0x65, 0x5f, 0x63, 0x6f, 0x75, 0x6e, 0x74, 0x20, 0x3e, 0x3d, 0x20
        /*0010*/ 	.byte	0x31, 0x00
	.type		$str$23,@object
	.size		$str$23,(__unnamed_1 - $str$23)
$str$23:
        /*0012*/ 	.byte	0x2f, 0x74, 0x6d, 0x70, 0x2f, 0x63, 0x75, 0x74, 0x6c, 0x61, 0x73, 0x73, 0x5f, 0x73, 0x77, 0x65
        /*0022*/ 	.byte	0x65, 0x70, 0x5f, 0x73, 0x72, 0x63, 0x2f, 0x69, 0x6e, 0x63, 0x6c, 0x75, 0x64, 0x65, 0x2f, 0x63
        /*0032*/ 	.byte	0x75, 0x74, 0x6c, 0x61, 0x73, 0x73, 0x2f, 0x67, 0x65, 0x6d, 0x6d, 0x2f, 0x63, 0x6f, 0x6c, 0x6c
        /*0042*/ 	.byte	0x65, 0x63, 0x74, 0x69, 0x76, 0x65, 0x2f, 0x73, 0x6d, 0x39, 0x30, 0x5f, 0x6d, 0x6d, 0x61, 0x5f
        /*0052*/ 	.byte	0x74, 0x6d, 0x61, 0x5f, 0x67, 0x6d, 0x6d, 0x61, 0x5f, 0x73, 0x73, 0x5f, 0x77, 0x61, 0x72, 0x70
        /*0062*/ 	.byte	0x73, 0x70, 0x65, 0x63, 0x69, 0x61, 0x6c, 0x69, 0x7a, 0x65, 0x64, 0x2e, 0x68, 0x70, 0x70, 0x00
	.type		__unnamed_1,@object
	.size		__unnamed_1,(.L_0 - __unnamed_1)
__unnamed_1:
        /*0072*/ 	.byte	0x76, 0x6f, 0x69, 0x64, 0x20, 0x63, 0x75, 0x74, 0x6c, 0x61, 0x73, 0x73, 0x3a, 0x3a, 0x67, 0x65
        /* <DEDUP_REMOVED lines=180> */
        /*0bc2*/ 	.byte	0x74, 0x69, 0x74, 0x79, 0x5d, 0x00
.L_0:


//--------------------- .nv.shared._ZN7cutlass13device_kernelINS_4gemm6kernel13GemmUniversalIN4cute5tupleIJiiiiEEENS1_10collective13CollectiveMmaINS1_34MainloopSm90TmaGmmaWarpSpecializedILi5ENS5_IJNS4_1CILi1EEESB_SB_EEENS1_35KernelTmaWarpSpecializedCooperativeEEENS5_IJNSA_ILi128EEENSA_ILi256EEENSA_ILi64EEEEEENS_10bfloat16_tENS5_IJlSB_lEEESJ_SK_NS4_8TiledMMAINS4_8MMA_AtomIJNS4_4SM904GMMA28MMA_64x256x16_F32BF16BF16_SSILNSO_5MajorE0ELSQ_0ELNSO_7ScaleInE1ELSR_1EEEEEENS4_6LayoutINS5_IJNSA_ILi2EEESB_SB_EEENS5_IJSB_NSA_ILi0EEESX_EEEEENS5_IJNS4_10UnderscoreES10_S10_EEEEENS4_13SM90_TMA_LOADENS4_14ComposedLayoutINS4_7SwizzleILi3ELi4ELi3EEENS4_18smem_ptr_flag_bitsILi16EEENSU_INS5_IJNSA_ILi8EEESH_EEENS5_IJSH_SB_EEEEEEEvNS4_8identityES13_S1D_vS1E_EENS_8epilogue10collective6detail29Sm90TmaWarpSpecializedAdapterINS1H_15DefaultEpilogueISJ_SK_SK_NS1G_6thread17LinearCombinationISJ_Li1EffLNS1L_9ScaleType4KindE0ELNS_15FloatRoundStyleE2ESJ_EENS1_15EpilogueDefaultEEEEEvvEEEEvNT_6ParamsE --------------------------
	.section	.nv.shared._ZN7cutlass13device_kernelINS_4gemm6kernel13GemmUniversalIN4cute5tupleIJiiiiEEENS1_10collective13CollectiveMmaINS1_34MainloopSm90TmaGmmaWarpSpecializedILi5ENS5_IJNS4_1CILi1EEESB_SB_EEENS1_35KernelTmaWarpSpecializedCooperativeEEENS5_IJNSA_ILi128EEENSA_ILi256EEENSA_ILi64EEEEEENS_10bfloat16_tENS5_IJlSB_lEEESJ_SK_NS4_8TiledMMAINS4_8MMA_AtomIJNS4_4SM904GMMA28MMA_64x256x16_F32BF16BF16_SSILNSO_5MajorE0ELSQ_0ELNSO_7ScaleInE1ELSR_1EEEEEENS4_6LayoutINS5_IJNSA_ILi2EEESB_SB_EEENS5_IJSB_NSA_ILi0EEESX_EEEEENS5_IJNS4_10UnderscoreES10_S10_EEEEENS4_13SM90_TMA_LOADENS4_14ComposedLayoutINS4_7SwizzleILi3ELi4ELi3EEENS4_18smem_ptr_flag_bitsILi16EEENSU_INS5_IJNSA_ILi8EEESH_EEENS5_IJSH_SB_EEEEEEEvNS4_8identityES13_S1D_vS1E_EENS_8epilogue10collective6detail29Sm90TmaWarpSpecializedAdapterINS1H_15DefaultEpilogueISJ_SK_SK_NS1G_6thread17LinearCombinationISJ_Li1EffLNS1L_9ScaleType4KindE0ELNS_15FloatRoundStyleE2ESJ_EENS1_15EpilogueDefaultEEEEEvvEEEEvNT_6ParamsE,"aw",@nobits
	.sectionflags	@""
	.align	16
	.zero		1024


//--------------------- .nv.shared.reserved.0     --------------------------
	.section	.nv.shared.reserved.0,"aw",@nobits
	.weak		__nv_reservedSMEM_offset_0_alias
	.size		__nv_reservedSMEM_offset_0_alias, 0, 0
	.other		__nv_reservedSMEM_offset_0_alias,@"STO_CUDA_RESERVED_SHARED STV_DEFAULT"
__nv_reservedSMEM_offset_0_alias:
	.zero		0


//--------------------- .nv.global                --------------------------
	.section	.nv.global,"aw",@nobits
.nv.global:
	.type		_ZN39_INTERNAL_35235173_4_k_cu_53b9be5a_31244cute1_E,@object
	.size		_ZN39_INTERNAL_35235173_4_k_cu_53b9be5a_31244cute1_E,(_ZN39_INTERNAL_35235173_4_k_cu_53b9be5a_31244cuda3std3__45__cpo6cbeginE - _ZN39_INTERNAL_35235173_4_k_cu_53b9be5a_31244cute1_E)
_ZN39_INTERNAL_35235173_4_k_cu_53b9be5a_31244cute1_E:
	.zero		1
	.type		_ZN39_INTERNAL_35235173_4_k_cu_53b9be5a_31244cuda3std3__45__cpo6cbeginE,@object
	.size		_ZN39_INTERNAL_35235173_4_k_cu_53b9be5a_31244cuda3std3__45__cpo6cbeginE,(_ZN39_INTERNAL_35235173_4_k_cu_53b9be5a_31244cuda3std3__48in_placeE - _ZN39_INTERNAL_35235173_4_k_cu_53b9be5a_31244cuda3std3__45__cpo6cbeginE)
_ZN39_INTERNAL_35235173_4_k_cu_53b9be5a_31244cuda3std3__45__cpo6cbeginE:
	.zero		1
	.type		_ZN39_INTERNAL_35235173_4_k_cu_53b9be5a_31244cuda3std3__48in_placeE,@object
	.size		_ZN39_INTERNAL_35235173_4_k_cu_53b9be5a_31244cuda3std3__48in_placeE,(_ZN39_INTERNAL_35235173_4_k_cu_53b9be5a_31244cuda3std6ranges3__45__cpo9iter_moveE - _ZN39_INTERNAL_35235173_4_k_cu_53b9be5a_31244cuda3std3__48in_placeE)
_ZN39_INTERNAL_35235173_4_k_cu_53b9be5a_31244cuda3std3__48in_placeE:
	.zero		1
	.type		_ZN39_INTERNAL_35235173_4_k_cu_53b9be5a_31244cuda3std6ranges3__45__cpo9iter_moveE,@object
	.size		_ZN39_INTERNAL_35235173_4_k_cu_53b9be5a_31244cuda3std6ranges3__45__cpo9iter_moveE,(_ZN39_INTERNAL_35235173_4_k_cu_53b9be5a_31244cuda3std3__45__cpo5beginE - _ZN39_INTERNAL_35235173_4_k_cu_53b9be5a_31244cuda3std6ranges3__45__cpo9iter_moveE)
_ZN39_INTERNAL_35235173_4_k_cu_53b9be5a_31244cuda3std6ranges3__45__cpo9iter_moveE:
	.zero		1
	.type		_ZN39_INTERNAL_35235173_4_k_cu_53b9be5a_31244cuda3std3__45__cpo5beginE,@object
	.size		_ZN39_INTERNAL_35235173_4_k_cu_53b9be5a_31244cuda3std3__45__cpo5beginE,(_ZN39_INTERNAL_35235173_4_k_cu_53b9be5a_31244cuda3std3__441_GLOBAL__N__35235173_4_k_cu_53b9be5a_31246ignoreE - _ZN39_INTERNAL_35235173_4_k_cu_53b9be5a_31244cuda3std3__45__cpo5beginE)
_ZN39_INTERNAL_35235173_4_k_cu_53b9be5a_31244cuda3std3__45__cpo5beginE:
	.zero		1
	.type		_ZN39_INTERNAL_35235173_4_k_cu_53b9be5a_31244cuda3std3__441_GLOBAL__N__35235173_4_k_cu_53b9be5a_31246ignoreE,@object
	.size		_ZN39_INTERNAL_35235173_4_k_cu_53b9be5a_31244cuda3std3__441_GLOBAL__N__35235173_4_k_cu_53b9be5a_31246ignoreE,(_ZN39_INTERNAL_35235173_4_k_cu_53b9be5a_31244cute7productE - _ZN39_INTERNAL_35235173_4_k_cu_53b9be5a_31244cuda3std3__441_GLOBAL__N__35235173_4_k_cu_53b9be5a_31246ignoreE)
_ZN39_INTERNAL_35235173_4_k_cu_53b9be5a_31244cuda3std3__441_GLOBAL__N__35235173_4_k_cu_53b9be5a_31246ignoreE:
	.zero		1
	.type		_ZN39_INTERNAL_35235173_4_k_cu_53b9be5a_31244cute7productE,@object
	.size		_ZN39_INTERNAL_35235173_4_k_cu_53b9be5a_31244cute7productE,(_ZN39_INTERNAL_35235173_4_k_cu_53b9be5a_31244cuda3std3__45__cpo3endE - _ZN39_INTERNAL_35235173_4_k_cu_53b9be5a_31244cute7productE)
_ZN39_INTERNAL_35235173_4_k_cu_53b9be5a_31244cute7productE:
	.zero		1
	.type		_ZN39_INTERNAL_35235173_4_k_cu_53b9be5a_31244cuda3std3__45__cpo3endE,@object
	.size		_ZN39_INTERNAL_35235173_4_k_cu_53b9be5a_31244cuda3std3__45__cpo3endE,(_ZN39_INTERNAL_35235173_4_k_cu_53b9be5a_31244cuda3std3__419piecewise_constructE - _ZN39_INTERNAL_35235173_4_k_cu_53b9be5a_31244cuda3std3__45__cpo3endE)
_ZN39_INTERNAL_35235173_4_k_cu_53b9be5a_31244cuda3std3__45__cpo3endE:
	.zero		1
	.type		_ZN39_INTERNAL_35235173_4_k_cu_53b9be5a_31244cuda3std3__419piecewise_constructE,@object
	.size		_ZN39_INTERNAL_35235173_4_k_cu_53b9be5a_31244cuda3std3__419piecewise_constructE,(_ZN39_INTERNAL_35235173_4_k_cu_53b9be5a_31244cuda3std3__45__cpo4cendE - _ZN39_INTERNAL_35235173_4_k_cu_53b9be5a_31244cuda3std3__419piecewise_constructE)
_ZN39_INTERNAL_35235173_4_k_cu_53b9be5a_31244cuda3std3__419piecewise_constructE:
	.zero		1
	.type		_ZN39_INTERNAL_35235173_4_k_cu_53b9be5a_31244cuda3std3__45__cpo4cendE,@object
	.size		_ZN39_INTERNAL_35235173_4_k_cu_53b9be5a_31244cuda3std3__45__cpo4cendE,(_ZN39_INTERNAL_35235173_4_k_cu_53b9be5a_31244cuda3std6ranges3__45__cpo4swapE - _ZN39_INTERNAL_35235173_4_k_cu_53b9be5a_31244cuda3std3__45__cpo4cendE)
_ZN39_INTERNAL_35235173_4_k_cu_53b9be5a_31244cuda3std3__45__cpo4cendE:
	.zero		1
	.type		_ZN39_INTERNAL_35235173_4_k_cu_53b9be5a_31244cuda3std6ranges3__45__cpo4swapE,@object
	.size		_ZN39_INTERNAL_35235173_4_k_cu_53b9be5a_31244cuda3std6ranges3__45__cpo4swapE,(.L_8 - _ZN39_INTERNAL_35235173_4_k_cu_53b9be5a_31244cuda3std6ranges3__45__cpo4swapE)
_ZN39_INTERNAL_35235173_4_k_cu_53b9be5a_31244cuda3std6ranges3__45__cpo4swapE:
	.zero		1
.L_8:


//--------------------- .nv.constant0._ZN7cutlass13device_kernelINS_4gemm6kernel13GemmUniversalIN4cute5tupleIJiiiiEEENS1_10collective13CollectiveMmaINS1_34MainloopSm90TmaGmmaWarpSpecializedILi5ENS5_IJNS4_1CILi1EEESB_SB_EEENS1_35KernelTmaWarpSpecializedCooperativeEEENS5_IJNSA_ILi128EEENSA_ILi256EEENSA_ILi64EEEEEENS_10bfloat16_tENS5_IJlSB_lEEESJ_SK_NS4_8TiledMMAINS4_8MMA_AtomIJNS4_4SM904GMMA28MMA_64x256x16_F32BF16BF16_SSILNSO_5MajorE0ELSQ_0ELNSO_7ScaleInE1ELSR_1EEEEEENS4_6LayoutINS5_IJNSA_ILi2EEESB_SB_EEENS5_IJSB_NSA_ILi0EEESX_EEEEENS5_IJNS4_10UnderscoreES10_S10_EEEEENS4_13SM90_TMA_LOADENS4_14ComposedLayoutINS4_7SwizzleILi3ELi4ELi3EEENS4_18smem_ptr_flag_bitsILi16EEENSU_INS5_IJNSA_ILi8EEESH_EEENS5_IJSH_SB_EEEEEEEvNS4_8identityES13_S1D_vS1E_EENS_8epilogue10collective6detail29Sm90TmaWarpSpecializedAdapterINS1H_15DefaultEpilogueISJ_SK_SK_NS1G_6thread17LinearCombinationISJ_Li1EffLNS1L_9ScaleType4KindE0ELNS_15FloatRoundStyleE2ESJ_EENS1_15EpilogueDefaultEEEEEvvEEEEvNT_6ParamsE --------------------------
	.section	.nv.constant0._ZN7cutlass13device_kernelINS_4gemm6kernel13GemmUniversalIN4cute5tupleIJiiiiEEENS1_10collective13CollectiveMmaINS1_34MainloopSm90TmaGmmaWarpSpecializedILi5ENS5_IJNS4_1CILi1EEESB_SB_EEENS1_35KernelTmaWarpSpecializedCooperativeEEENS5_IJNSA_ILi128EEENSA_ILi256EEENSA_ILi64EEEEEENS_10bfloat16_tENS5_IJlSB_lEEESJ_SK_NS4_8TiledMMAINS4_8MMA_AtomIJNS4_4SM904GMMA28MMA_64x256x16_F32BF16BF16_SSILNSO_5MajorE0ELSQ_0ELNSO_7ScaleInE1ELSR_1EEEEEENS4_6LayoutINS5_IJNSA_ILi2EEESB_SB_EEENS5_IJSB_NSA_ILi0EEESX_EEEEENS5_IJNS4_10UnderscoreES10_S10_EEEEENS4_13SM90_TMA_LOADENS4_14ComposedLayoutINS4_7SwizzleILi3ELi4ELi3EEENS4_18smem_ptr_flag_bitsILi16EEENSU_INS5_IJNSA_ILi8EEESH_EEENS5_IJSH_SB_EEEEEEEvNS4_8identityES13_S1D_vS1E_EENS_8epilogue10collective6detail29Sm90TmaWarpSpecializedAdapterINS1H_15DefaultEpilogueISJ_SK_SK_NS1G_6thread17LinearCombinationISJ_Li1EffLNS1L_9ScaleType4KindE0ELNS_15FloatRoundStyleE2ESJ_EENS1_15EpilogueDefaultEEEEEvvEEEEvNT_6ParamsE,"a",@progbits
	.sectionflags	@""
	.align	4
.nv.constant0._ZN7cutlass13device_kernelINS_4gemm6kernel13GemmUniversalIN4cute5tupleIJiiiiEEENS1_10collective13CollectiveMmaINS1_34MainloopSm90TmaGmmaWarpSpecializedILi5ENS5_IJNS4_1CILi1EEESB_SB_EEENS1_35KernelTmaWarpSpecializedCooperativeEEENS5_IJNSA_ILi128EEENSA_ILi256EEENSA_ILi64EEEEEENS_10bfloat16_tENS5_IJlSB_lEEESJ_SK_NS4_8TiledMMAINS4_8MMA_AtomIJNS4_4SM904GMMA28MMA_64x256x16_F32BF16BF16_SSILNSO_5MajorE0ELSQ_0ELNSO_7ScaleInE1ELSR_1EEEEEENS4_6LayoutINS5_IJNSA_ILi2EEESB_SB_EEENS5_IJSB_NSA_ILi0EEESX_EEEEENS5_IJNS4_10UnderscoreES10_S10_EEEEENS4_13SM90_TMA_LOADENS4_14ComposedLayoutINS4_7SwizzleILi3ELi4ELi3EEENS4_18smem_ptr_flag_bitsILi16EEENSU_INS5_IJNSA_ILi8EEESH_EEENS5_IJSH_SB_EEEEEEEvNS4_8identityES13_S1D_vS1E_EENS_8epilogue10collective6detail29Sm90TmaWarpSpecializedAdapterINS1H_15DefaultEpilogueISJ_SK_SK_NS1G_6thread17LinearCombinationISJ_Li1EffLNS1L_9ScaleType4KindE0ELNS_15FloatRoundStyleE2ESJ_EENS1_15EpilogueDefaultEEEEEvvEEEEvNT_6ParamsE:
	.zero		1664


//--------------------- SYMBOLS --------------------------

	.type		.nv.reservedSmem.offset0,@object
	.size		.nv.reservedSmem.offset0,0x4
	.type		__assertfail,@function
